	.target	sm_90a

	.elftype	@"ET_EXEC"


//--------------------- .note.nv.tkinfo           --------------------------
	.section	.note.nv.tkinfo,"",@"SHT_NOTE"
	.sectionflags	@"SHF_NOTE_NV_TKINFO"
	.tkinfo
        /*0018*/ 	.word	0x00000002
        /*0030*/ 	.string	""
        /*0030*/ 	.string	"ptxas"
        /*0030*/ 	.string	"Cuda compilation tools, release 13.0, V13.0.88"
        /*0030*/ 	.string	"Build cuda_13.0.r13.0/compiler.36424714_0"
        /*0030*/ 	.string	"-arch sm_90a -m 64 "



//--------------------- .note.nv.cuinfo           --------------------------
	.section	.note.nv.cuinfo,"",@"SHT_NOTE"
	.sectionflags	@"SHF_NOTE_NV_CUINFO"
        /*0018*/ 	.short	0x0002
        /*001a*/ 	.short	0x005a
        /*001c*/ 	.short	0x0082
	.zero		2


//--------------------- .nv.info                  --------------------------
	.section	.nv.info,"",@"SHT_CUDA_INFO"
	.align	4


	//----- nvinfo : EIATTR_REGCOUNT
	.align		4
        /*0000*/ 	.byte	0x04, 0x2f
        /*0002*/ 	.short	(.L_15 - .L_14)
	.align		4
.L_14:
        /*0004*/ 	.word	index@(_ZN7cutlass13device_kernelINS_4gemm6kernel13GemmUniversalIN4cute5tupleIJiiiiEEENS1_10collective13CollectiveMmaINS1_34MainloopSm90TmaGmmaWarpSpecializedILi5ENS5_IJNS4_1CILi2EEENSA_ILi1EEESC_EEENS1_35KernelTmaWarpSpecializedCooperativeEEENS5_IJNSA_ILi192EEENSA_ILi112EEENSA_ILi64EEEEEENS_10bfloat16_tENS5_IJlSC_lEEESK_SL_NS4_8TiledMMAINS4_8MMA_AtomIJNS4_4SM904GMMA27MMA_64x16x16_F32BF16BF16_SSILNSP_5MajorE0ELSR_0ELNSP_7ScaleInE1ELSS_1EEEEEENS4_6LayoutISD_NS5_IJSC_NSA_ILi0EEESW_EEEEENS5_IJNS4_10UnderscoreESZ_SZ_EEEEENS4_13SM90_TMA_LOADENS4_14ComposedLayoutINS4_7SwizzleILi3ELi4ELi3EEENS4_18smem_ptr_flag_bitsILi16EEENSV_INS5_IJNSA_ILi8EEESI_EEENS5_IJSI_SC_EEEEEEEvNS4_8identityENS4_23SM90_TMA_LOAD_MULTICASTES1C_vS1D_EENS_8epilogue10collective6detail29Sm90TmaWarpSpecializedAdapterINS1H_15DefaultEpilogueISK_SL_SL_NS1G_6thread17LinearCombinationISK_Li1EffLNS1L_9ScaleType4KindE0ELNS_15FloatRoundStyleE2ESK_EENS1_15EpilogueDefaultEEEEEvvEEEEvNT_6ParamsE)
        /*0008*/ 	.word	0x000000a8


	//----- nvinfo : EIATTR_FRAME_SIZE
	.align		4
.L_15:
        /*000c*/ 	.byte	0x04, 0x11
        /*000e*/ 	.short	(.L_17 - .L_16)
	.align		4
.L_16:
        /*0010*/ 	.word	index@(_ZN7cutlass13device_kernelINS_4gemm6kernel13GemmUniversalIN4cute5tupleIJiiiiEEENS1_10collective13CollectiveMmaINS1_34MainloopSm90TmaGmmaWarpSpecializedILi5ENS5_IJNS4_1CILi2EEENSA_ILi1EEESC_EEENS1_35KernelTmaWarpSpecializedCooperativeEEENS5_IJNSA_ILi192EEENSA_ILi112EEENSA_ILi64EEEEEENS_10bfloat16_tENS5_IJlSC_lEEESK_SL_NS4_8TiledMMAINS4_8MMA_AtomIJNS4_4SM904GMMA27MMA_64x16x16_F32BF16BF16_SSILNSP_5MajorE0ELSR_0ELNSP_7ScaleInE1ELSS_1EEEEEENS4_6LayoutISD_NS5_IJSC_NSA_ILi0EEESW_EEEEENS5_IJNS4_10UnderscoreESZ_SZ_EEEEENS4_13SM90_TMA_LOADENS4_14ComposedLayoutINS4_7SwizzleILi3ELi4ELi3EEENS4_18smem_ptr_flag_bitsILi16EEENSV_INS5_IJNSA_ILi8EEESI_EEENS5_IJSI_SC_EEEEEEEvNS4_8identityENS4_23SM90_TMA_LOAD_MULTICASTES1C_vS1D_EENS_8epilogue10collective6detail29Sm90TmaWarpSpecializedAdapterINS1H_15DefaultEpilogueISK_SL_SL_NS1G_6thread17LinearCombinationISK_Li1EffLNS1L_9ScaleType4KindE0ELNS_15FloatRoundStyleE2ESK_EENS1_15EpilogueDefaultEEEEEvvEEEEvNT_6ParamsE)
        /*0014*/ 	.word	0x00000000


	//----- nvinfo : EIATTR_MIN_STACK_SIZE
	.align		4
.L_17:
        /*0018*/ 	.byte	0x04, 0x12
        /*001a*/ 	.short	(.L_19 - .L_18)
	.align		4
.L_18:
        /*001c*/ 	.word	index@(_ZN7cutlass13device_kernelINS_4gemm6kernel13GemmUniversalIN4cute5tupleIJiiiiEEENS1_10collective13CollectiveMmaINS1_34MainloopSm90TmaGmmaWarpSpecializedILi5ENS5_IJNS4_1CILi2EEENSA_ILi1EEESC_EEENS1_35KernelTmaWarpSpecializedCooperativeEEENS5_IJNSA_ILi192EEENSA_ILi112EEENSA_ILi64EEEEEENS_10bfloat16_tENS5_IJlSC_lEEESK_SL_NS4_8TiledMMAINS4_8MMA_AtomIJNS4_4SM904GMMA27MMA_64x16x16_F32BF16BF16_SSILNSP_5MajorE0ELSR_0ELNSP_7ScaleInE1ELSS_1EEEEEENS4_6LayoutISD_NS5_IJSC_NSA_ILi0EEESW_EEEEENS5_IJNS4_10UnderscoreESZ_SZ_EEEEENS4_13SM90_TMA_LOADENS4_14ComposedLayoutINS4_7SwizzleILi3ELi4ELi3EEENS4_18smem_ptr_flag_bitsILi16EEENSV_INS5_IJNSA_ILi8EEESI_EEENS5_IJSI_SC_EEEEEEEvNS4_8identityENS4_23SM90_TMA_LOAD_MULTICASTES1C_vS1D_EENS_8epilogue10collective6detail29Sm90TmaWarpSpecializedAdapterINS1H_15DefaultEpilogueISK_SL_SL_NS1G_6thread17LinearCombinationISK_Li1EffLNS1L_9ScaleType4KindE0ELNS_15FloatRoundStyleE2ESK_EENS1_15EpilogueDefaultEEEEEvvEEEEvNT_6ParamsE)
        /*0020*/ 	.word	0x00000000
.L_19:


//--------------------- .nv.compat                --------------------------
	.section	.nv.compat,"",@"SHT_CUDA_COMPAT_INFO"
	.align	4
        /*0000*/ 	.byte	0x02, 0x09, 0x01, 0x00, 0x02, 0x02, 0x04, 0x00, 0x02, 0x05, 0x05, 0x00, 0x03, 0x07, 0x01, 0x01
        /*0010*/ 	.byte	0x02, 0x03, 0x01, 0x00, 0x02, 0x06, 0x01, 0x00, 0x04, 0x0b, 0x08, 0x00, 0x00, 0x00, 0x00, 0x00
        /*0020*/ 	.byte	0x00, 0x00, 0x00, 0x00


//--------------------- .nv.info._ZN7cutlass13device_kernelINS_4gemm6kernel13GemmUniversalIN4cute5tupleIJiiiiEEENS1_10collective13CollectiveMmaINS1_34MainloopSm90TmaGmmaWarpSpecializedILi5ENS5_IJNS4_1CILi2EEENSA_ILi1EEESC_EEENS1_35KernelTmaWarpSpecializedCooperativeEEENS5_IJNSA_ILi192EEENSA_ILi112EEENSA_ILi64EEEEEENS_10bfloat16_tENS5_IJlSC_lEEESK_SL_NS4_8TiledMMAINS4_8MMA_AtomIJNS4_4SM904GMMA27MMA_64x16x16_F32BF16BF16_SSILNSP_5MajorE0ELSR_0ELNSP_7ScaleInE1ELSS_1EEEEEENS4_6LayoutISD_NS5_IJSC_NSA_ILi0EEESW_EEEEENS5_IJNS4_10UnderscoreESZ_SZ_EEEEENS4_13SM90_TMA_LOADENS4_14ComposedLayoutINS4_7SwizzleILi3ELi4ELi3EEENS4_18smem_ptr_flag_bitsILi16EEENSV_INS5_IJNSA_ILi8EEESI_EEENS5_IJSI_SC_EEEEEEEvNS4_8identityENS4_23SM90_TMA_LOAD_MULTICASTES1C_vS1D_EENS_8epilogue10collective6detail29Sm90TmaWarpSpecializedAdapterINS1H_15DefaultEpilogueISK_SL_SL_NS1G_6thread17LinearCombinationISK_Li1EffLNS1L_9ScaleType4KindE0ELNS_15FloatRoundStyleE2ESK_EENS1_15EpilogueDefaultEEEEEvvEEEEvNT_6ParamsE --------------------------
	.section	.nv.info._ZN7cutlass13device_kernelINS_4gemm6kernel13GemmUniversalIN4cute5tupleIJiiiiEEENS1_10collective13CollectiveMmaINS1_34MainloopSm90TmaGmmaWarpSpecializedILi5ENS5_IJNS4_1CILi2EEENSA_ILi1EEESC_EEENS1_35KernelTmaWarpSpecializedCooperativeEEENS5_IJNSA_ILi192EEENSA_ILi112EEENSA_ILi64EEEEEENS_10bfloat16_tENS5_IJlSC_lEEESK_SL_NS4_8TiledMMAINS4_8MMA_AtomIJNS4_4SM904GMMA27MMA_64x16x16_F32BF16BF16_SSILNSP_5MajorE0ELSR_0ELNSP_7ScaleInE1ELSS_1EEEEEENS4_6LayoutISD_NS5_IJSC_NSA_ILi0EEESW_EEEEENS5_IJNS4_10UnderscoreESZ_SZ_EEEEENS4_13SM90_TMA_LOADENS4_14ComposedLayoutINS4_7SwizzleILi3ELi4ELi3EEENS4_18smem_ptr_flag_bitsILi16EEENSV_INS5_IJNSA_ILi8EEESI_EEENS5_IJSI_SC_EEEEEEEvNS4_8identityENS4_23SM90_TMA_LOAD_MULTICASTES1C_vS1D_EENS_8epilogue10collective6detail29Sm90TmaWarpSpecializedAdapterINS1H_15DefaultEpilogueISK_SL_SL_NS1G_6thread17LinearCombinationISK_Li1EffLNS1L_9ScaleType4KindE0ELNS_15FloatRoundStyleE2ESK_EENS1_15EpilogueDefaultEEEEEvvEEEEvNT_6ParamsE,"",@"SHT_CUDA_INFO"
	.sectionflags	@""
	.align	4


	//----- nvinfo : EIATTR_CUDA_API_VERSION
	.align		4
        /*0000*/ 	.byte	0x04, 0x37
        /*0002*/ 	.short	(.L_21 - .L_20)
.L_20:
        /*0004*/ 	.word	0x00000082


	//----- nvinfo : EIATTR_KPARAM_INFO
	.align		4
.L_21:
        /*0008*/ 	.byte	0x04, 0x17
        /*000a*/ 	.short	(.L_23 - .L_22)
.L_22:
        /*000c*/ 	.word	0x00000000
        /*0010*/ 	.short	0x0000
        /*0012*/ 	.short	0x0070
        /*0014*/ 	.byte	0x00, 0xf0, 0x01, 0x10


	//----- nvinfo : EIATTR_SPARSE_MMA_MASK
	.align		4
.L_23:
        /*0018*/ 	.byte	0x03, 0x50
        /*001a*/ 	.short	0x0000


	//----- nvinfo : EIATTR_MAXREG_COUNT
	.align		4
        /*001c*/ 	.byte	0x03, 0x1b
        /*001e*/ 	.short	0x00a8


	//----- nvinfo : EIATTR_NUM_BARRIERS
	.align		4
        /*0020*/ 	.byte	0x02, 0x4c
        /*0022*/ 	.byte	0x01
	.zero		1


	//----- nvinfo : EIATTR_EXTERNS
	.align		4
        /*0024*/ 	.byte	0x04, 0x0f
        /*0026*/ 	.short	(.L_25 - .L_24)


	//   ....[0]....
	.align		4
.L_24:
        /*0028*/ 	.word	index@(__assertfail)


	//----- nvinfo : EIATTR_MERCURY_ISA_VERSION
	.align		4
.L_25:
        /*002c*/ 	.byte	0x03, 0x5f
        /*002e*/ 	.short	0x0101


	//----- nvinfo : EIATTR_INT_WARP_WIDE_INSTR_OFFSETS
	.align		4
        /*0030*/ 	.byte	0x04, 0x31
        /*0032*/ 	.short	(.L_27 - .L_26)


	//   ....[0]....
.L_26:
        /*0034*/ 	.word	0x000004a0


	//   ....[1]....
        /*0038*/ 	.word	0x000004d0


	//   ....[2]....
        /*003c*/ 	.word	0x00000690


	//----- nvinfo : EIATTR_COOP_GROUP_MASK_REGIDS
	.align		4
.L_27:
        /*0040*/ 	.byte	0x04, 0x29
        /*0042*/ 	.short	(.L_29 - .L_28)


	//   ....[0]....
.L_28:
        /*0044*/ 	.word	0xffffffff


	//   ....[1]....
        /*0048*/ 	.word	0xffffffff


	//   ....[2]....
        /*004c*/ 	.word	0xffffffff


	//   ....[3]....
        /*0050*/ 	.word	0xffffffff


	//   ....[4]....
        /*0054*/ 	.word	0xffffffff


	//   ....[5]....
        /*0058*/ 	.word	0xffffffff


	//----- nvinfo : EIATTR_COOP_GROUP_INSTR_OFFSETS
	.align		4
.L_29:
        /*005c*/ 	.byte	0x04, 0x28
        /*005e*/ 	.short	(.L_31 - .L_30)


	//   ....[0]....
.L_30:
        /*0060*/ 	.word	0x00000060


	//   ....[1]....
        /*0064*/ 	.word	0x00000070


	//   ....[2]....
        /*0068*/ 	.word	0x00000130


	//   ....[3]....
        /*006c*/ 	.word	0x000002f0


	//   ....[4]....
        /*0070*/ 	.word	0x00000810


	//   ....[5]....
        /*0074*/ 	.word	0x00001250


	//----- nvinfo : EIATTR_REG_RECONFIG
	.align		4
.L_31:
        /*0078*/ 	.byte	0x01, 0x54
	.zero		2


	//----- nvinfo : EIATTR_SYSCALL_OFFSETS
	.align		4
        /*007c*/ 	.byte	0x04, 0x46
        /*007e*/ 	.short	(.L_33 - .L_32)


	//   ....[0]....
.L_32:
        /*0080*/ 	.word	0x00001410


	//----- nvinfo : EIATTR_MBARRIER_INSTR_OFFSETS
	.align		4
.L_33:
        /*0084*/ 	.byte	0x04, 0x39
        /*0086*/ 	.short	(.L_35 - .L_34)


	//   ....[0]....
.L_34:
        /*0088*/ 	.word	0x00000230
        /*008c*/ 	.word	0x000000ff
        /*0090*/ 	.word	0x00000000
        /*0094*/ 	.short	0x0100
        /*0096*/ 	.byte	0x08
	.zero		1


	//   ....[1]....
        /*0098*/ 	.word	0x00000240
        /*009c*/ 	.word	0x000000ff
        /*00a0*/ 	.word	0x00000028
        /*00a4*/ 	.short	0x0100
        /*00a6*/ 	.byte	0x08
	.zero		1


	//   ....[2]....
        /*00a8*/ 	.word	0x00000250
        /*00ac*/ 	.word	0x000000ff
        /*00b0*/ 	.word	0x00000008
        /*00b4*/ 	.short	0x0100
        /*00b6*/ 	.byte	0x08
	.zero		1


	//   ....[3]....
        /*00b8*/ 	.word	0x00000260
        /*00bc*/ 	.word	0x000000ff
        /*00c0*/ 	.word	0x00000030
        /*00c4*/ 	.short	0x0100
        /*00c6*/ 	.byte	0x08
	.zero		1


	//   ....[4]....
        /*00c8*/ 	.word	0x00000270
        /*00cc*/ 	.word	0x000000ff
        /*00d0*/ 	.word	0x00000010
        /*00d4*/ 	.short	0x0100
        /*00d6*/ 	.byte	0x08
	.zero		1


	//   ....[5]....
        /*00d8*/ 	.word	0x00000280
        /*00dc*/ 	.word	0x000000ff
        /*00e0*/ 	.word	0x00000038
        /*00e4*/ 	.short	0x0100
        /*00e6*/ 	.byte	0x08
	.zero		1


	//   ....[6]....
        /*00e8*/ 	.word	0x00000290
        /*00ec*/ 	.word	0x000000ff
        /*00f0*/ 	.word	0x00000018
        /*00f4*/ 	.short	0x0100
        /*00f6*/ 	.byte	0x08
	.zero		1


	//   ....[7]....
        /*00f8*/ 	.word	0x000002a0
        /*00fc*/ 	.word	0x000000ff
        /*0100*/ 	.word	0x00000040
        /*0104*/ 	.short	0x0100
        /*0106*/ 	.byte	0x08
	.zero		1


	//   ....[8]....
        /*0108*/ 	.word	0x000002b0
        /*010c*/ 	.word	0x000000ff
        /*0110*/ 	.word	0x00000020
        /*0114*/ 	.short	0x0100
        /*0116*/ 	.byte	0x08
	.zero		1


	//   ....[9]....
        /*0118*/ 	.word	0x000002c0
        /*011c*/ 	.word	0x000000ff
        /*0120*/ 	.word	0x00000048
        /*0124*/ 	.short	0x0100
        /*0126*/ 	.byte	0x08
	.zero		1


	//   ....[10]....
        /*0128*/ 	.word	0x00000710
        /*012c*/ 	.word	0x000000ff
        /*0130*/ 	.word	0x00000060
        /*0134*/ 	.short	0x0100
        /*0136*/ 	.byte	0x06
	.zero		1


	//   ....[11]....
        /*0138*/ 	.word	0x000007a0
        /*013c*/ 	.word	0x000000ff
        /*0140*/ 	.word	0x00000068
        /*0144*/ 	.short	0x0100
        /*0146*/ 	.byte	0x06
	.zero		1


	//   ....[12]....
        /*0148*/ 	.word	0x00001490
        /*014c*/ 	.word	0x00000003
        /*0150*/ 	.word	0x00000000
        /*0154*/ 	.short	0x010a
        /*0156*/ 	.byte	0x3f
	.zero		1


	//   ....[13]....
        /*0158*/ 	.word	0x000014d0
        /*015c*/ 	.word	0x00000003
        /*0160*/ 	.word	0x00000000
        /*0164*/ 	.short	0x010a
        /*0166*/ 	.byte	0x3f
	.zero		1


	//   ....[14]....
        /*0168*/ 	.word	0x00002c00
        /*016c*/ 	.word	0x000000ff
        /*0170*/ 	.word	0x00000000
        /*0174*/ 	.short	0x010a
        /*0176*/ 	.byte	0x07
	.zero		1


	//   ....[15]....
        /*0178*/ 	.word	0x00002c40
        /*017c*/ 	.word	0x000000ff
        /*0180*/ 	.word	0x00000000
        /*0184*/ 	.short	0x010a
        /*0186*/ 	.byte	0x07
	.zero		1


	//   ....[16]....
        /*0188*/ 	.word	0x00004290
        /*018c*/ 	.word	0x00000005
        /*0190*/ 	.word	0x00000000
        /*0194*/ 	.short	0x0101
        /*0196*/ 	.byte	0x3f
	.zero		1


	//   ....[17]....
        /*0198*/ 	.word	0x00004450
        /*019c*/ 	.word	0x00000003
        /*01a0*/ 	.word	0x00000000
        /*01a4*/ 	.short	0x0101
        /*01a6*/ 	.byte	0x3f
	.zero		1


	//   ....[18]....
        /*01a8*/ 	.word	0x0000c3a0
        /*01ac*/ 	.word	0x00000014
        /*01b0*/ 	.word	0x00000028
        /*01b4*/ 	.short	0x010a
        /*01b6*/ 	.byte	0x3f
	.zero		1


	//   ....[19]....
        /*01b8*/ 	.word	0x0000c720
        /*01bc*/ 	.word	0x00000003
        /*01c0*/ 	.word	0x00000068
        /*01c4*/ 	.short	0x0101
        /*01c6*/ 	.byte	0x3f
	.zero		1


	//   ....[20]....
        /*01c8*/ 	.word	0x0000ce70
        /*01cc*/ 	.word	0x00000007
        /*01d0*/ 	.word	0x00000000
        /*01d4*/ 	.short	0x010a
        /*01d6*/ 	.byte	0x3f
	.zero		1


	//   ....[21]....
        /*01d8*/ 	.word	0x0000cef0
        /*01dc*/ 	.word	0x00000008
        /*01e0*/ 	.word	0x00000000
        /*01e4*/ 	.short	0x010a
        /*01e6*/ 	.byte	0x3f
	.zero		1


	//   ....[22]....
        /*01e8*/ 	.word	0x0000cf80
        /*01ec*/ 	.word	0x00000009
        /*01f0*/ 	.word	0x00000000
        /*01f4*/ 	.short	0x010a
        /*01f6*/ 	.byte	0x3f
	.zero		1


	//   ....[23]....
        /*01f8*/ 	.word	0x0000d010
        /*01fc*/ 	.word	0x00000006
        /*0200*/ 	.word	0x00000000
        /*0204*/ 	.short	0x010a
        /*0206*/ 	.byte	0x3f
	.zero		1


	//   ....[24]....
        /*0208*/ 	.word	0x0000d0a0
        /*020c*/ 	.word	0x00000003
        /*0210*/ 	.word	0x00000000
        /*0214*/ 	.short	0x010a
        /*0216*/ 	.byte	0x3f
	.zero		1


	//   ....[25]....
        /*0218*/ 	.word	0x0000d100
        /*021c*/ 	.word	0x00000003
        /*0220*/ 	.word	0x00000000
        /*0224*/ 	.short	0x010a
        /*0226*/ 	.byte	0x3f
	.zero		1


	//   ....[26]....
        /*0228*/ 	.word	0x0000d160
        /*022c*/ 	.word	0x00000006
        /*0230*/ 	.word	0x00000000
        /*0234*/ 	.short	0x010a
        /*0236*/ 	.byte	0x3f
	.zero		1


	//   ....[27]....
        /*0238*/ 	.word	0x0000d230
        /*023c*/ 	.word	0x00000014
        /*0240*/ 	.word	0x00000028
        /*0244*/ 	.short	0x010a
        /*0246*/ 	.byte	0x3f
	.zero		1


	//   ....[28]....
        /*0248*/ 	.word	0x0000d300
        /*024c*/ 	.word	0x00000007
        /*0250*/ 	.word	0x00000000
        /*0254*/ 	.short	0x010a
        /*0256*/ 	.byte	0x3f
	.zero		1


	//   ....[29]....
        /*0258*/ 	.word	0x0000d350
        /*025c*/ 	.word	0x00000008
        /*0260*/ 	.word	0x00000000
        /*0264*/ 	.short	0x010a
        /*0266*/ 	.byte	0x3f
	.zero		1


	//   ....[30]....
        /*0268*/ 	.word	0x0000d3a0
        /*026c*/ 	.word	0x00000009
        /*0270*/ 	.word	0x00000000
        /*0274*/ 	.short	0x010a
        /*0276*/ 	.byte	0x3f
	.zero		1


	//   ....[31]....
        /*0278*/ 	.word	0x0000d3f0
        /*027c*/ 	.word	0x00000006
        /*0280*/ 	.word	0x00000000
        /*0284*/ 	.short	0x010a
        /*0286*/ 	.byte	0x3f
	.zero		1


	//----- nvinfo : EIATTR_NUM_MBARRIERS
	.align		4
.L_35:
        /*0288*/ 	.byte	0x03, 0x38
        /*028a*/ 	.short	0x000c


	//----- nvinfo : EIATTR_EXIT_INSTR_OFFSETS
	.align		4
        /*028c*/ 	.byte	0x04, 0x1c
        /*028e*/ 	.short	(.L_37 - .L_36)


	//   ....[0]....
.L_36:
        /*0290*/ 	.word	0x00000970


	//   ....[1]....
        /*0294*/ 	.word	0x00001180


	//   ....[2]....
        /*0298*/ 	.word	0x0000bad0


	//   ....[3]....
        /*029c*/ 	.word	0x0000c030


	//   ....[4]....
        /*02a0*/ 	.word	0x0000d0f0


	//----- nvinfo : EIATTR_MAX_THREADS
	.align		4
.L_37:
        /*02a4*/ 	.byte	0x04, 0x05
        /*02a6*/ 	.short	(.L_39 - .L_38)
.L_38:
        /*02a8*/ 	.word	0x00000180
        /*02ac*/ 	.word	0x00000001
        /*02b0*/ 	.word	0x00000001


	//----- nvinfo : EIATTR_CRS_STACK_SIZE
	.align		4
.L_39:
        /*02b4*/ 	.byte	0x04, 0x1e
        /*02b6*/ 	.short	(.L_41 - .L_40)
.L_40:
        /*02b8*/ 	.word	0x00000000


	//----- nvinfo : EIATTR_CBANK_PARAM_SIZE
	.align		4
.L_41:
        /*02bc*/ 	.byte	0x03, 0x19
        /*02be*/ 	.short	0x0470


	//----- nvinfo : EIATTR_PARAM_CBANK
	.align		4
        /*02c0*/ 	.byte	0x04, 0x0a
        /*02c2*/ 	.short	(.L_43 - .L_42)
	.align		4
.L_42:
        /*02c4*/ 	.word	index@(.nv.constant0._ZN7cutlass13device_kernelINS_4gemm6kernel13GemmUniversalIN4cute5tupleIJiiiiEEENS1_10collective13CollectiveMmaINS1_34MainloopSm90TmaGmmaWarpSpecializedILi5ENS5_IJNS4_1CILi2EEENSA_ILi1EEESC_EEENS1_35KernelTmaWarpSpecializedCooperativeEEENS5_IJNSA_ILi192EEENSA_ILi112EEENSA_ILi64EEEEEENS_10bfloat16_tENS5_IJlSC_lEEESK_SL_NS4_8TiledMMAINS4_8MMA_AtomIJNS4_4SM904GMMA27MMA_64x16x16_F32BF16BF16_SSILNSP_5MajorE0ELSR_0ELNSP_7ScaleInE1ELSS_1EEEEEENS4_6LayoutISD_NS5_IJSC_NSA_ILi0EEESW_EEEEENS5_IJNS4_10UnderscoreESZ_SZ_EEEEENS4_13SM90_TMA_LOADENS4_14ComposedLayoutINS4_7SwizzleILi3ELi4ELi3EEENS4_18smem_ptr_flag_bitsILi16EEENSV_INS5_IJNSA_ILi8EEESI_EEENS5_IJSI_SC_EEEEEEEvNS4_8identityENS4_23SM90_TMA_LOAD_MULTICASTES1C_vS1D_EENS_8epilogue10collective6detail29Sm90TmaWarpSpecializedAdapterINS1H_15DefaultEpilogueISK_SL_SL_NS1G_6thread17LinearCombinationISK_Li1EffLNS1L_9ScaleType4KindE0ELNS_15FloatRoundStyleE2ESK_EENS1_15EpilogueDefaultEEEEEvvEEEEvNT_6ParamsE)
        /*02c8*/ 	.short	0x0210
        /*02ca*/ 	.short	0x0470


	//----- nvinfo : EIATTR_SW_WAR
	.align		4
.L_43:
        /*02cc*/ 	.byte	0x04, 0x36
        /*02ce*/ 	.short	(.L_45 - .L_44)
.L_44:
        /*02d0*/ 	.word	0x00000008
.L_45:


//--------------------- .nv.callgraph             --------------------------
	.section	.nv.callgraph,"",@"SHT_CUDA_CALLGRAPH"
	.align	4
	.sectionentsize	8
	.align		4
        /*0000*/ 	.word	0x00000000
	.align		4
        /*0004*/ 	.word	0xffffffff
	.align		4
        /*0008*/ 	.word	index@(_ZN7cutlass13device_kernelINS_4gemm6kernel13GemmUniversalIN4cute5tupleIJiiiiEEENS1_10collective13CollectiveMmaINS1_34MainloopSm90TmaGmmaWarpSpecializedILi5ENS5_IJNS4_1CILi2EEENSA_ILi1EEESC_EEENS1_35KernelTmaWarpSpecializedCooperativeEEENS5_IJNSA_ILi192EEENSA_ILi112EEENSA_ILi64EEEEEENS_10bfloat16_tENS5_IJlSC_lEEESK_SL_NS4_8TiledMMAINS4_8MMA_AtomIJNS4_4SM904GMMA27MMA_64x16x16_F32BF16BF16_SSILNSP_5MajorE0ELSR_0ELNSP_7ScaleInE1ELSS_1EEEEEENS4_6LayoutISD_NS5_IJSC_NSA_ILi0EEESW_EEEEENS5_IJNS4_10UnderscoreESZ_SZ_EEEEENS4_13SM90_TMA_LOADENS4_14ComposedLayoutINS4_7SwizzleILi3ELi4ELi3EEENS4_18smem_ptr_flag_bitsILi16EEENSV_INS5_IJNSA_ILi8EEESI_EEENS5_IJSI_SC_EEEEEEEvNS4_8identityENS4_23SM90_TMA_LOAD_MULTICASTES1C_vS1D_EENS_8epilogue10collective6detail29Sm90TmaWarpSpecializedAdapterINS1H_15DefaultEpilogueISK_SL_SL_NS1G_6thread17LinearCombinationISK_Li1EffLNS1L_9ScaleType4KindE0ELNS_15FloatRoundStyleE2ESK_EENS1_15EpilogueDefaultEEEEEvvEEEEvNT_6ParamsE)
	.align		4
        /*000c*/ 	.word	index@(__assertfail)
	.align		4
        /*0010*/ 	.word	0x00000000
	.align		4
        /*0014*/ 	.word	0xfffffffe
	.align		4
        /*0018*/ 	.word	0x00000000
	.align		4
        /*001c*/ 	.word	0xfffffffd
	.align		4
        /*0020*/ 	.word	0x00000000
	.align		4
        /*0024*/ 	.word	0xfffffffc


//--------------------- .nv.constant4             --------------------------
	.section	.nv.constant4,"a",@progbits
	.align	8
	.align		8
.nv.constant4:
        /*0000*/ 	.dword	__assertfail
	.align		8
        /*0008*/ 	.dword	__unnamed_1
	.align		8
        /*0010*/ 	.dword	_ZN39_INTERNAL_663311be_4_k_cu_5acb18f4_61014cuda3std3__45__cpo5beginE
	.align		8
        /*0018*/ 	.dword	_ZN39_INTERNAL_663311be_4_k_cu_5acb18f4_61014cuda3std3__45__cpo3endE
	.align		8
        /*0020*/ 	.dword	_ZN39_INTERNAL_663311be_4_k_cu_5acb18f4_61014cuda3std3__45__cpo6cbeginE
	.align		8
        /*0028*/ 	.dword	_ZN39_INTERNAL_663311be_4_k_cu_5acb18f4_61014cuda3std3__45__cpo4cendE
	.align		8
        /*0030*/ 	.dword	_ZN39_INTERNAL_663311be_4_k_cu_5acb18f4_61014cuda3std3__441_GLOBAL__N__663311be_4_k_cu_5acb18f4_61016ignoreE
	.align		8
        /*0038*/ 	.dword	_ZN39_INTERNAL_663311be_4_k_cu_5acb18f4_61014cuda3std3__419piecewise_constructE
	.align		8
        /*0040*/ 	.dword	_ZN39_INTERNAL_663311be_4_k_cu_5acb18f4_61014cuda3std3__48in_placeE
	.align		8
        /*0048*/ 	.dword	_ZN39_INTERNAL_663311be_4_k_cu_5acb18f4_61014cuda3std6ranges3__45__cpo4swapE
	.align		8
        /*0050*/ 	.dword	_ZN39_INTERNAL_663311be_4_k_cu_5acb18f4_61014cuda3std6ranges3__45__cpo9iter_moveE
	.align		8
        /*0058*/ 	.dword	_ZN39_INTERNAL_663311be_4_k_cu_5acb18f4_61014cute7productE
	.align		8
        /*0060*/ 	.dword	_ZN39_INTERNAL_663311be_4_k_cu_5acb18f4_61014cute1_E
	.align		8
        /*0068*/ 	.dword	$str$22
	.align		8
        /*0070*/ 	.dword	$str$23


//--------------------- .text._ZN7cutlass13device_kernelINS_4gemm6kernel13GemmUniversalIN4cute5tupleIJiiiiEEENS1_10collective13CollectiveMmaINS1_34MainloopSm90TmaGmmaWarpSpecializedILi5ENS5_IJNS4_1CILi2EEENSA_ILi1EEESC_EEENS1_35KernelTmaWarpSpecializedCooperativeEEENS5_IJNSA_ILi192EEENSA_ILi112EEENSA_ILi64EEEEEENS_10bfloat16_tENS5_IJlSC_lEEESK_SL_NS4_8TiledMMAINS4_8MMA_AtomIJNS4_4SM904GMMA27MMA_64x16x16_F32BF16BF16_SSILNSP_5MajorE0ELSR_0ELNSP_7ScaleInE1ELSS_1EEEEEENS4_6LayoutISD_NS5_IJSC_NSA_ILi0EEESW_EEEEENS5_IJNS4_10UnderscoreESZ_SZ_EEEEENS4_13SM90_TMA_LOADENS4_14ComposedLayoutINS4_7SwizzleILi3ELi4ELi3EEENS4_18smem_ptr_flag_bitsILi16EEENSV_INS5_IJNSA_ILi8EEESI_EEENS5_IJSI_SC_EEEEEEEvNS4_8identityENS4_23SM90_TMA_LOAD_MULTICASTES1C_vS1D_EENS_8epilogue10collective6detail29Sm90TmaWarpSpecializedAdapterINS1H_15DefaultEpilogueISK_SL_SL_NS1G_6thread17LinearCombinationISK_Li1EffLNS1L_9ScaleType4KindE0ELNS_15FloatRoundStyleE2ESK_EENS1_15EpilogueDefaultEEEEEvvEEEEvNT_6ParamsE --------------------------
	.section	.text._ZN7cutlass13device_kernelINS_4gemm6kernel13GemmUniversalIN4cute5tupleIJiiiiEEENS1_10collective13CollectiveMmaINS1_34MainloopSm90TmaGmmaWarpSpecializedILi5ENS5_IJNS4_1CILi2EEENSA_ILi1EEESC_EEENS1_35KernelTmaWarpSpecializedCooperativeEEENS5_IJNSA_ILi192EEENSA_ILi112EEENSA_ILi64EEEEEENS_10bfloat16_tENS5_IJlSC_lEEESK_SL_NS4_8TiledMMAINS4_8MMA_AtomIJNS4_4SM904GMMA27MMA_64x16x16_F32BF16BF16_SSILNSP_5MajorE0ELSR_0ELNSP_7ScaleInE1ELSS_1EEEEEENS4_6LayoutISD_NS5_IJSC_NSA_ILi0EEESW_EEEEENS5_IJNS4_10UnderscoreESZ_SZ_EEEEENS4_13SM90_TMA_LOADENS4_14ComposedLayoutINS4_7SwizzleILi3ELi4ELi3EEENS4_18smem_ptr_flag_bitsILi16EEENSV_INS5_IJNSA_ILi8EEESI_EEENS5_IJSI_SC_EEEEEEEvNS4_8identityENS4_23SM90_TMA_LOAD_MULTICASTES1C_vS1D_EENS_8epilogue10collective6detail29Sm90TmaWarpSpecializedAdapterINS1H_15DefaultEpilogueISK_SL_SL_NS1G_6thread17LinearCombinationISK_Li1EffLNS1L_9ScaleType4KindE0ELNS_15FloatRoundStyleE2ESK_EENS1_15EpilogueDefaultEEEEEvvEEEEvNT_6ParamsE,"ax",@progbits
	.align	128
.text._ZN7cutlass13device_kernelINS_4gemm6kernel13GemmUniversalIN4cute5tupleIJiiiiEEENS1_10collective13CollectiveMmaINS1_34MainloopSm90TmaGmmaWarpSpecializedILi5ENS5_IJNS4_1CILi2EEENSA_ILi1EEESC_EEENS1_35KernelTmaWarpSpecializedCooperativeEEENS5_IJNSA_ILi192EEENSA_ILi112EEENSA_ILi64EEEEEENS_10bfloat16_tENS5_IJlSC_lEEESK_SL_NS4_8TiledMMAINS4_8MMA_AtomIJNS4_4SM904GMMA27MMA_64x16x16_F32BF16BF16_SSILNSP_5MajorE0ELSR_0ELNSP_7ScaleInE1ELSS_1EEEEEENS4_6LayoutISD_NS5_IJSC_NSA_ILi0EEESW_EEEEENS5_IJNS4_10UnderscoreESZ_SZ_EEEEENS4_13SM90_TMA_LOADENS4_14ComposedLayoutINS4_7SwizzleILi3ELi4ELi3EEENS4_18smem_ptr_flag_bitsILi16EEENSV_INS5_IJNSA_ILi8EEESI_EEENS5_IJSI_SC_EEEEEEEvNS4_8identityENS4_23SM90_TMA_LOAD_MULTICASTES1C_vS1D_EENS_8epilogue10collective6detail29Sm90TmaWarpSpecializedAdapterINS1H_15DefaultEpilogueISK_SL_SL_NS1G_6thread17LinearCombinationISK_Li1EffLNS1L_9ScaleType4KindE0ELNS_15FloatRoundStyleE2ESK_EENS1_15EpilogueDefaultEEEEEvvEEEEvNT_6ParamsE:
        .type           _ZN7cutlass13device_kernelINS_4gemm6kernel13GemmUniversalIN4cute5tupleIJiiiiEEENS1_10collective13CollectiveMmaINS1_34MainloopSm90TmaGmmaWarpSpecializedILi5ENS5_IJNS4_1CILi2EEENSA_ILi1EEESC_EEENS1_35KernelTmaWarpSpecializedCooperativeEEENS5_IJNSA_ILi192EEENSA_ILi112EEENSA_ILi64EEEEEENS_10bfloat16_tENS5_IJlSC_lEEESK_SL_NS4_8TiledMMAINS4_8MMA_AtomIJNS4_4SM904GMMA27MMA_64x16x16_F32BF16BF16_SSILNSP_5MajorE0ELSR_0ELNSP_7ScaleInE1ELSS_1EEEEEENS4_6LayoutISD_NS5_IJSC_NSA_ILi0EEESW_EEEEENS5_IJNS4_10UnderscoreESZ_SZ_EEEEENS4_13SM90_TMA_LOADENS4_14ComposedLayoutINS4_7SwizzleILi3ELi4ELi3EEENS4_18smem_ptr_flag_bitsILi16EEENSV_INS5_IJNSA_ILi8EEESI_EEENS5_IJSI_SC_EEEEEEEvNS4_8identityENS4_23SM90_TMA_LOAD_MULTICASTES1C_vS1D_EENS_8epilogue10collective6detail29Sm90TmaWarpSpecializedAdapterINS1H_15DefaultEpilogueISK_SL_SL_NS1G_6thread17LinearCombinationISK_Li1EffLNS1L_9ScaleType4KindE0ELNS_15FloatRoundStyleE2ESK_EENS1_15EpilogueDefaultEEEEEvvEEEEvNT_6ParamsE,@function
        .size           _ZN7cutlass13device_kernelINS_4gemm6kernel13GemmUniversalIN4cute5tupleIJiiiiEEENS1_10collective13CollectiveMmaINS1_34MainloopSm90TmaGmmaWarpSpecializedILi5ENS5_IJNS4_1CILi2EEENSA_ILi1EEESC_EEENS1_35KernelTmaWarpSpecializedCooperativeEEENS5_IJNSA_ILi192EEENSA_ILi112EEENSA_ILi64EEEEEENS_10bfloat16_tENS5_IJlSC_lEEESK_SL_NS4_8TiledMMAINS4_8MMA_AtomIJNS4_4SM904GMMA27MMA_64x16x16_F32BF16BF16_SSILNSP_5MajorE0ELSR_0ELNSP_7ScaleInE1ELSS_1EEEEEENS4_6LayoutISD_NS5_IJSC_NSA_ILi0EEESW_EEEEENS5_IJNS4_10UnderscoreESZ_SZ_EEEEENS4_13SM90_TMA_LOADENS4_14ComposedLayoutINS4_7SwizzleILi3ELi4ELi3EEENS4_18smem_ptr_flag_bitsILi16EEENSV_INS5_IJNSA_ILi8EEESI_EEENS5_IJSI_SC_EEEEEEEvNS4_8identityENS4_23SM90_TMA_LOAD_MULTICASTES1C_vS1D_EENS_8epilogue10collective6detail29Sm90TmaWarpSpecializedAdapterINS1H_15DefaultEpilogueISK_SL_SL_NS1G_6thread17LinearCombinationISK_Li1EffLNS1L_9ScaleType4KindE0ELNS_15FloatRoundStyleE2ESK_EENS1_15EpilogueDefaultEEEEEvvEEEEvNT_6ParamsE,(.L_x_293 - _ZN7cutlass13device_kernelINS_4gemm6kernel13GemmUniversalIN4cute5tupleIJiiiiEEENS1_10collective13CollectiveMmaINS1_34MainloopSm90TmaGmmaWarpSpecializedILi5ENS5_IJNS4_1CILi2EEENSA_ILi1EEESC_EEENS1_35KernelTmaWarpSpecializedCooperativeEEENS5_IJNSA_ILi192EEENSA_ILi112EEENSA_ILi64EEEEEENS_10bfloat16_tENS5_IJlSC_lEEESK_SL_NS4_8TiledMMAINS4_8MMA_AtomIJNS4_4SM904GMMA27MMA_64x16x16_F32BF16BF16_SSILNSP_5MajorE0ELSR_0ELNSP_7ScaleInE1ELSS_1EEEEEENS4_6LayoutISD_NS5_IJSC_NSA_ILi0EEESW_EEEEENS5_IJNS4_10UnderscoreESZ_SZ_EEEEENS4_13SM90_TMA_LOADENS4_14ComposedLayoutINS4_7SwizzleILi3ELi4ELi3EEENS4_18smem_ptr_flag_bitsILi16EEENSV_INS5_IJNSA_ILi8EEESI_EEENS5_IJSI_SC_EEEEEEEvNS4_8identityENS4_23SM90_TMA_LOAD_MULTICASTES1C_vS1D_EENS_8epilogue10collective6detail29Sm90TmaWarpSpecializedAdapterINS1H_15DefaultEpilogueISK_SL_SL_NS1G_6thread17LinearCombinationISK_Li1EffLNS1L_9ScaleType4KindE0ELNS_15FloatRoundStyleE2ESK_EENS1_15EpilogueDefaultEEEEEvvEEEEvNT_6ParamsE)
        .other          _ZN7cutlass13device_kernelINS_4gemm6kernel13GemmUniversalIN4cute5tupleIJiiiiEEENS1_10collective13CollectiveMmaINS1_34MainloopSm90TmaGmmaWarpSpecializedILi5ENS5_IJNS4_1CILi2EEENSA_ILi1EEESC_EEENS1_35KernelTmaWarpSpecializedCooperativeEEENS5_IJNSA_ILi192EEENSA_ILi112EEENSA_ILi64EEEEEENS_10bfloat16_tENS5_IJlSC_lEEESK_SL_NS4_8TiledMMAINS4_8MMA_AtomIJNS4_4SM904GMMA27MMA_64x16x16_F32BF16BF16_SSILNSP_5MajorE0ELSR_0ELNSP_7ScaleInE1ELSS_1EEEEEENS4_6LayoutISD_NS5_IJSC_NSA_ILi0EEESW_EEEEENS5_IJNS4_10UnderscoreESZ_SZ_EEEEENS4_13SM90_TMA_LOADENS4_14ComposedLayoutINS4_7SwizzleILi3ELi4ELi3EEENS4_18smem_ptr_flag_bitsILi16EEENSV_INS5_IJNSA_ILi8EEESI_EEENS5_IJSI_SC_EEEEEEEvNS4_8identityENS4_23SM90_TMA_LOAD_MULTICASTES1C_vS1D_EENS_8epilogue10collective6detail29Sm90TmaWarpSpecializedAdapterINS1H_15DefaultEpilogueISK_SL_SL_NS1G_6thread17LinearCombinationISK_Li1EffLNS1L_9ScaleType4KindE0ELNS_15FloatRoundStyleE2ESK_EENS1_15EpilogueDefaultEEEEEvvEEEEvNT_6ParamsE,@"STO_CUDA_ENTRY STV_DEFAULT"
_ZN7cutlass13device_kernelINS_4gemm6kernel13GemmUniversalIN4cute5tupleIJiiiiEEENS1_10collective13CollectiveMmaINS1_34MainloopSm90TmaGmmaWarpSpecializedILi5ENS5_IJNS4_1CILi2EEENSA_ILi1EEESC_EEENS1_35KernelTmaWarpSpecializedCooperativeEEENS5_IJNSA_ILi192EEENSA_ILi112EEENSA_ILi64EEEEEENS_10bfloat16_tENS5_IJlSC_lEEESK_SL_NS4_8TiledMMAINS4_8MMA_AtomIJNS4_4SM904GMMA27MMA_64x16x16_F32BF16BF16_SSILNSP_5MajorE0ELSR_0ELNSP_7ScaleInE1ELSS_1EEEEEENS4_6LayoutISD_NS5_IJSC_NSA_ILi0EEESW_EEEEENS5_IJNS4_10UnderscoreESZ_SZ_EEEEENS4_13SM90_TMA_LOADENS4_14ComposedLayoutINS4_7SwizzleILi3ELi4ELi3EEENS4_18smem_ptr_flag_bitsILi16EEENSV_INS5_IJNSA_ILi8EEESI_EEENS5_IJSI_SC_EEEEEEEvNS4_8identityENS4_23SM90_TMA_LOAD_MULTICASTES1C_vS1D_EENS_8epilogue10collective6detail29Sm90TmaWarpSpecializedAdapterINS1H_15DefaultEpilogueISK_SL_SL_NS1G_6thread17LinearCombinationISK_Li1EffLNS1L_9ScaleType4KindE0ELNS_15FloatRoundStyleE2ESK_EENS1_15EpilogueDefaultEEEEEvvEEEEvNT_6ParamsE:
[----:B------:R-:W0:Y:S01]  /*0000*/  LDC R1, c[0x0][0x28] ;  /* 0x00000a00ff017b82 */ /* 0x000e220000000800 */
[----:B------:R-:W1:Y:S01]  /*0010*/  S2R R18, SR_TID.X ;  /* 0x0000000000127919 */ /* 0x000e620000002100 */
[----:B------:R-:W-:Y:S01]  /*0020*/  ELECT P0, URZ, PT ;  /* 0x00000000003f782f */ /* 0x000fe20003800000 */
[----:B------:R-:W-:Y:S01]  /*0030*/  BSSY B0, `(.L_x_0) ;  /* 0x000000f000007945 */ /* 0x000fe20003800000 */
[--C-:B-1----:R-:W-:Y:S02]  /*0040*/  SHF.R.U32.HI R0, RZ, 0x5, R18.reuse ;  /* 0x00000005ff007819 */ /* 0x102fe40000011612 */
[----:B------:R-:W-:-:S03]  /*0050*/  SHF.R.U32.HI R3, RZ, 0x7, R18 ;  /* 0x00000007ff037819 */ /* 0x000fc60000011612 */
[----:B------:R-:W1:Y:S04]  /*0060*/  SHFL.IDX PT, R2, R0, RZ, 0x1f ;  /* 0x00001fff00027589 */ /* 0x000e6800000e0000 */
[----:B------:R2:W3:Y:S01]  /*0070*/  SHFL.IDX PT, R5, R3, RZ, 0x1f ;  /* 0x00001fff03057589 */ /* 0x0004e200000e0000 */
[----:B-1----:R-:W-:-:S13]  /*0080*/  ISETP.NE.OR P0, PT, R2, RZ, !P0 ;  /* 0x000000ff0200720c */ /* 0x002fda0004705670 */
[----:B0-23--:R-:W-:Y:S05]  /*0090*/  @P0 BRA `(.L_x_1) ;  /* 0x0000000000200947 */ /* 0x00dfea0003800000 */
[----:B------:R-:W-:Y:S02]  /*00a0*/  ULDC.64 UR4, c[0x0][0x198] ;  /* 0x0000660000047ab9 */ /* 0x000fe40000000a00 */
[----:B------:R-:W-:Y:S02]  /*00b0*/  UIADD3 UR6, UP0, UR4, 0xf0, URZ ;  /* 0x000000f004067890 */ /* 0x000fe4000ff1e03f */
[----:B------:R-:W-:Y:S02]  /*00c0*/  UIADD3 UR4, UP1, UR4, 0x1f0, URZ ;  /* 0x000001f004047890 */ /* 0x000fe4000ff3e03f */
[----:B------:R-:W-:Y:S02]  /*00d0*/  UIADD3.X UR7, URZ, UR5, URZ, UP0, !UPT ;  /* 0x000000053f077290 */ /* 0x000fe400087fe43f */
[----:B------:R-:W-:-:S07]  /*00e0*/  UIADD3.X UR5, URZ, UR5, URZ, UP1, !UPT ;  /* 0x000000053f057290 */ /* 0x000fce0008ffe43f */
[----:B------:R0:W-:Y:S02]  /*00f0*/  UTMACCTL.PF [UR6] ;  /* 0x00000000060079b9 */ /* 0x0001e40008040000 */
[----:B------:R0:W-:Y:S02]  /*0100*/  UTMACCTL.PF [UR4] ;  /* 0x00000000040079b9 */ /* 0x0001e40008040000 */
[----:B0-----:R-:W-:Y:S01]  /*0110*/  NOP ;  /* 0x0000000000007918 */ /* 0x001fe20000000000 */
.L_x_1:
[----:B------:R-:W-:Y:S05]  /*0120*/  BSYNC B0 ;  /* 0x0000000000007941 */ /* 0x000fea0003800000 */
.L_x_0:
[----:B------:R-:W0:Y:S02]  /*0130*/  SHFL.IDX PT, R3, R0, RZ, 0x1f ;  /* 0x00001fff00037589 */ /* 0x000e2400000e0000 */
[----:B0-----:R-:W-:-:S13]  /*0140*/  ISETP.NE.AND P0, PT, R3, RZ, PT ;  /* 0x000000ff0300720c */ /* 0x001fda0003f05270 */
[----:B------:R-:W-:Y:S05]  /*0150*/  @P0 BRA `(.L_x_2) ;  /* 0x0000000000600947 */ /* 0x000fea0003800000 */
[----:B------:R-:W0:Y:S01]  /*0160*/  S2UR UR8, SR_CgaCtaId ;  /* 0x00000000000879c3 */ /* 0x000e220000008800 */
[----:B------:R-:W-:Y:S01]  /*0170*/  UMOV UR4, 0x400 ;  /* 0x0000040000047882 */ /* 0x000fe20000000000 */
[----:B------:R-:W-:Y:S01]  /*0180*/  UMOV UR5, 0x1 ;  /* 0x0000000100057882 */ /* 0x000fe20000000000 */
[----:B------:R-:W-:Y:S01]  /*0190*/  UMOV UR6, 0x4 ;  /* 0x0000000400067882 */ /* 0x000fe20000000000 */
[----:B------:R-:W-:Y:S01]  /*01a0*/  ELECT P0, URZ, PT ;  /* 0x00000000003f782f */ /* 0x000fe20003800000 */
[----:B------:R-:W-:-:S04]  /*01b0*/  UIADD3 UR6, -UR6, 0x100000, URZ ;  /* 0x0010000006067890 */ /* 0x000fc8000fffe13f */
[----:B------:R-:W-:Y:S02]  /*01c0*/  USHF.L.U32 UR7, UR6, 0xb, URZ ;  /* 0x0000000b06077899 */ /* 0x000fe4000800063f */
[----:B------:R-:W-:Y:S02]  /*01d0*/  USHF.L.U32 UR6, UR6, 0x1, URZ ;  /* 0x0000000106067899 */ /* 0x000fe4000800063f */
[----:B0-----:R-:W-:Y:S02]  /*01e0*/  ULEA UR8, UR8, UR4, 0x18 ;  /* 0x0000000408087291 */ /* 0x001fe4000f8ec03f */
[----:B------:R-:W-:-:S04]  /*01f0*/  UIADD3 UR4, -UR5, 0x100000, URZ ;  /* 0x0010000005047890 */ /* 0x000fc8000fffe13f */
[----:B------:R-:W-:Y:S02]  /*0200*/  USHF.L.U32 UR5, UR4, 0xb, URZ ;  /* 0x0000000b04057899 */ /* 0x000fe4000800063f */
[----:B------:R-:W-:Y:S01]  /*0210*/  USHF.L.U32 UR4, UR4, 0x1, URZ ;  /* 0x0000000104047899 */ /* 0x000fe2000800063f */
[----:B------:R-:W0:Y:S11]  /*0220*/  FENCE.VIEW.ASYNC.S ;  /* 0x00000000000073c6 */ /* 0x000e360000000000 */
[----:B0-----:R0:W1:Y:S01]  /*0230*/  SYNCS.EXCH.64 URZ, [UR8], UR4 ;  /* 0x00000004083f75b2 */ /* 0x0010620008000100 */
[----:B------:R0:W2:Y:S01]  /*0240*/  SYNCS.EXCH.64 URZ, [UR8+0x28], UR6 ;  /* 0x00002806083f75b2 */ /* 0x0000a20008000100 */
[----:B------:R0:W3:Y:S01]  /*0250*/  SYNCS.EXCH.64 URZ, [UR8+0x8], UR4 ;  /* 0x00000804083f75b2 */ /* 0x0000e20008000100 */
[----:B------:R0:W4:Y:S01]  /*0260*/  SYNCS.EXCH.64 URZ, [UR8+0x30], UR6 ;  /* 0x00003006083f75b2 */ /* 0x0001220008000100 */
[----:B------:R0:W0:Y:S01]  /*0270*/  SYNCS.EXCH.64 URZ, [UR8+0x10], UR4 ;  /* 0x00001004083f75b2 */ /* 0x0000220008000100 */
[----:B------:R0:W0:Y:S01]  /*0280*/  SYNCS.EXCH.64 URZ, [UR8+0x38], UR6 ;  /* 0x00003806083f75b2 */ /* 0x0000220008000100 */
[----:B------:R0:W0:Y:S01]  /*0290*/  SYNCS.EXCH.64 URZ, [UR8+0x18], UR4 ;  /* 0x00001804083f75b2 */ /* 0x0000220008000100 */
[----:B------:R0:W0:Y:S01]  /*02a0*/  SYNCS.EXCH.64 URZ, [UR8+0x40], UR6 ;  /* 0x00004006083f75b2 */ /* 0x0000220008000100 */
[----:B------:R0:W0:Y:S01]  /*02b0*/  SYNCS.EXCH.64 URZ, [UR8+0x20], UR4 ;  /* 0x00002004083f75b2 */ /* 0x0000220008000100 */
[----:B------:R0:W0:Y:S01]  /*02c0*/  SYNCS.EXCH.64 URZ, [UR8+0x48], UR6 ;  /* 0x00004806083f75b2 */ /* 0x0000220008000100 */
[----:B------:R-:W-:Y:S01]  /*02d0*/  NOP ;  /* 0x0000000000007918 */ /* 0x000fe20000000000 */
.L_x_2:
[----:B------:R-:W-:Y:S01]  /*02e0*/  SHF.R.S32.HI R7, RZ, 0x1f, R18 ;  /* 0x0000001fff077819 */ /* 0x000fe20000011412 */
[----:B------:R-:W5:Y:S01]  /*02f0*/  SHFL.IDX PT, R0, R0, RZ, 0x1f ;  /* 0x00001fff00007589 */ /* 0x000f6200000e0000 */
[----:B0-----:R-:W0:Y:S01]  /*0300*/  S2UR UR8, SR_CTAID.X ;  /* 0x00000000000879c3 */ /* 0x001e220000002500 */
[----:B------:R-:W-:Y:S02]  /*0310*/  ELECT P0, URZ, PT ;  /* 0x00000000003f782f */ /* 0x000fe40003800000 */
[----:B------:R-:W-:Y:S01]  /*0320*/  LEA.HI R7, R7, R18, RZ, 0x7 ;  /* 0x0000001207077211 */ /* 0x000fe200078f38ff */
[----:B------:R-:W1:Y:S01]  /*0330*/  S2R R4, SR_CTAID.Y ;  /* 0x0000000000047919 */ /* 0x000e620000002600 */
[----:B------:R-:W-:Y:S01]  /*0340*/  SHF.R.S32.HI R8, RZ, 0x1f, R3 ;  /* 0x0000001fff087819 */ /* 0x000fe20000011403 */
[----:B------:R-:W-:Y:S01]  /*0350*/  ULDC UR4, c[0x0][0x150] ;  /* 0x0000540000047ab9 */ /* 0x000fe20000000800 */
[----:B------:R-:W-:Y:S01]  /*0360*/  LOP3.LUT R7, R7, 0xffffff80, RZ, 0xc0, !PT ;  /* 0xffffff8007077812 */ /* 0x000fe200078ec0ff */
[----:B------:R-:W-:Y:S01]  /*0370*/  NOP ;  /* 0x0000000000007918 */ /* 0x000fe20000000000 */
[----:B------:R-:W-:Y:S01]  /*0380*/  LEA.HI R8, R8, R3, RZ, 0x2 ;  /* 0x0000000308087211 */ /* 0x000fe200078f10ff */
[----:B------:R-:W2:Y:S01]  /*0390*/  LDC R10, c[0x0][0x144] ;  /* 0x00005100ff0a7b82 */ /* 0x000ea20000000800 */
[----:B------:R-:W-:Y:S01]  /*03a0*/  NOP ;  /* 0x0000000000007918 */ /* 0x000fe20000000000 */
[----:B------:R-:W-:Y:S01]  /*03b0*/  IMAD.IADD R6, R18, 0x1, -R7 ;  /* 0x0000000112067824 */ /* 0x000fe200078e0a07 */
[----:B------:R-:W-:Y:S01]  /*03c0*/  LOP3.LUT R8, R8, 0x3ffffffc, RZ, 0xc0, !PT ;  /* 0x3ffffffc08087812 */ /* 0x000fe200078ec0ff */
[----:B------:R-:W-:Y:S01]  /*03d0*/  IMAD.MOV.U32 R23, RZ, RZ, 0x1 ;  /* 0x00000001ff177424 */ /* 0x000fe200078e00ff */
[----:B------:R-:W-:-:S02]  /*03e0*/  ISETP.NE.AND P3, PT, R5, RZ, PT ;  /* 0x000000ff0500720c */ /* 0x000fc40003f65270 */
[----:B------:R-:W-:Y:S01]  /*03f0*/  SHF.R.S32.HI R7, RZ, 0x1f, R6 ;  /* 0x0000001fff077819 */ /* 0x000fe20000011406 */
[----:B------:R-:W-:Y:S01]  /*0400*/  IMAD.IADD R8, R3, 0x1, -R8 ;  /* 0x0000000103087824 */ /* 0x000fe200078e0a08 */
[----:B------:R-:W3:Y:S02]  /*0410*/  LDC R13, c[0x0][0x140] ;  /* 0x00005000ff0d7b82 */ /* 0x000ee40000000800 */
[----:B------:R-:W-:Y:S02]  /*0420*/  LEA.HI R7, R7, R6, RZ, 0x3 ;  /* 0x0000000607077211 */ /* 0x000fe400078f18ff */
[----:B-----5:R-:W-:Y:S02]  /*0430*/  ISETP.NE.OR P0, PT, R0, RZ, !P0 ;  /* 0x000000ff0000720c */ /* 0x020fe40004705670 */
[--C-:B------:R-:W-:Y:S02]  /*0440*/  SHF.R.S32.HI R0, RZ, 0x3, R7.reuse ;  /* 0x00000003ff007819 */ /* 0x100fe40000011407 */
[----:B------:R-:W-:-:S02]  /*0450*/  SHF.R.S32.HI R7, RZ, 0x1f, R7 ;  /* 0x0000001fff077819 */ /* 0x000fc40000011407 */
[----:B0-----:R-:W-:Y:S02]  /*0460*/  I2FP.F32.U32 R9, UR8 ;  /* 0x0000000800097c45 */ /* 0x001fe40008201000 */
[----:B------:R-:W-:-:S03]  /*0470*/  LEA.HI R7, R7, R0, RZ, 0x2 ;  /* 0x0000000007077211 */ /* 0x000fc600078f10ff */
[----:B------:R-:W-:Y:S01]  /*0480*/  FMUL R9, R9, UR4 ;  /* 0x0000000409097c20 */ /* 0x000fe20008400000 */
[----:B------:R-:W-:Y:S01]  /*0490*/  LOP3.LUT R7, R7, 0xfffffffc, RZ, 0xc0, !PT ;  /* 0xfffffffc07077812 */ /* 0x000fe200078ec0ff */
[----:B------:R-:W-:Y:S01]  /*04a0*/  VOTEU.ALL UP0, P0 ;  /* 0x00000000003f7886 */ /* 0x000fe20000000000 */
[----:B-1----:R-:W-:Y:S01]  /*04b0*/  I2FP.F32.U32 R3, R4 ;  /* 0x0000000400037245 */ /* 0x002fe20000201000 */
[----:B------:R-:W-:Y:S01]  /*04c0*/  ULDC UR4, c[0x0][0x154] ;  /* 0x0000550000047ab9 */ /* 0x000fe20000000800 */
[----:B------:R-:W-:Y:S01]  /*04d0*/  VOTEU.ALL UP1, P0 ;  /* 0x00000000003f7886 */ /* 0x000fe20000020000 */
[----:B------:R-:W0:Y:S01]  /*04e0*/  F2I.U32.TRUNC.NTZ R9, R9 ;  /* 0x0000000900097305 */ /* 0x000e22000020f000 */
[----:B------:R-:W-:Y:S01]  /*04f0*/  IMAD.IADD R7, R0, 0x1, -R7 ;  /* 0x0000000100077824 */ /* 0x000fe200078e0a07 */
[----:B------:R-:W1:Y:S01]  /*0500*/  @!UP0 S2UR UR7, SR_CgaCtaId ;  /* 0x00000000000789c3 */ /* 0x000e620000008800 */
[----:B------:R-:W-:Y:S01]  /*0510*/  FMUL R12, R3, UR4 ;  /* 0x00000004030c7c20 */ /* 0x000fe20008400000 */
[----:B------:R-:W-:Y:S01]  /*0520*/  UMOV UR4, 0x20 ;  /* 0x0000002000047882 */ /* 0x000fe20000000000 */
[----:B------:R-:W-:Y:S01]  /*0530*/  IMAD R8, R8, 0x4, R7 ;  /* 0x0000000408087824 */ /* 0x000fe200078e0207 */
[----:B------:R-:W-:Y:S01]  /*0540*/  @!UP0 UMOV UR6, 0x400 ;  /* 0x0000040000068882 */ /* 0x000fe20000000000 */
[----:B------:R-:W-:-:S04]  /*0550*/  @!UP0 UIADD3 UR4, -UR4, 0x100000, URZ ;  /* 0x0010000004048890 */ /* 0x000fc8000fffe13f */
[----:B------:R-:W-:Y:S02]  /*0560*/  @!UP0 USHF.L.U32 UR5, UR4, 0xb, URZ ;  /* 0x0000000b04058899 */ /* 0x000fe4000800063f */
[----:B------:R-:W-:Y:S01]  /*0570*/  @!UP0 USHF.L.U32 UR4, UR4, 0x1, URZ ;  /* 0x0000000104048899 */ /* 0x000fe2000800063f */
[----:B---3--:R-:W-:Y:S01]  /*0580*/  ISETP.EQ.U32.AND P2, PT, R13, 0x1, PT ;  /* 0x000000010d00780c */ /* 0x008fe20003f42070 */
[----:B------:R-:W3:Y:S01]  /*0590*/  F2I.U32.TRUNC.NTZ R12, R12 ;  /* 0x0000000c000c7305 */ /* 0x000ee2000020f000 */
[----:B------:R-:W-:Y:S01]  /*05a0*/  LEA.HI R0, R8, R8, RZ, 0x1 ;  /* 0x0000000808007211 */ /* 0x000fe200078f08ff */
[----:B------:R-:W5:Y:S03]  /*05b0*/  LDC R7, c[0x0][0x148] ;  /* 0x00005200ff077b82 */ /* 0x000f660000000800 */
[----:B------:R-:W-:Y:S01]  /*05c0*/  LOP3.LUT R11, R0, 0xfffffffe, RZ, 0xc0, !PT ;  /* 0xfffffffe000b7812 */ /* 0x000fe200078ec0ff */
[----:B0-----:R-:W-:Y:S01]  /*05d0*/  IMAD.MOV R15, RZ, RZ, -R9 ;  /* 0x000000ffff0f7224 */ /* 0x001fe200078e0a09 */
[----:B------:R-:W-:-:S03]  /*05e0*/  SHF.R.S32.HI R9, RZ, 0x1f, R2 ;  /* 0x0000001fff097819 */ /* 0x000fc60000011402 */
[----:B--2---:R-:W-:Y:S01]  /*05f0*/  IMAD R3, R10, R15, UR8 ;  /* 0x000000080a037e24 */ /* 0x004fe2000f8e020f */
[----:B------:R-:W-:Y:S01]  /*0600*/  LEA.HI R9, R9, R2, RZ, 0x2 ;  /* 0x0000000209097211 */ /* 0x000fe200078f10ff */
[C---:B------:R-:W-:Y:S02]  /*0610*/  IMAD.IADD R0, R8.reuse, 0x1, -R11 ;  /* 0x0000000108007824 */ /* 0x040fe400078e0a0b */
[----:B------:R-:W-:Y:S01]  /*0620*/  IMAD.SHL.U32 R11, R8, 0x4, RZ ;  /* 0x00000004080b7824 */ /* 0x000fe200078e00ff */
[----:B------:R-:W-:Y:S01]  /*0630*/  LOP3.LUT R9, R9, 0xfffffffc, RZ, 0xc0, !PT ;  /* 0xfffffffc09097812 */ /* 0x000fe200078ec0ff */
[----:B---3--:R-:W-:Y:S01]  /*0640*/  IMAD.MOV R21, RZ, RZ, -R12 ;  /* 0x000000ffff157224 */ /* 0x008fe200078e0a0c */
[----:B------:R-:W-:Y:S01]  /*0650*/  ISETP.NE.AND P4, PT, R0, R3, PT ;  /* 0x000000030000720c */ /* 0x000fe20003f85270 */
[----:B-1----:R-:W-:Y:S01]  /*0660*/  @!UP0 ULEA UR6, UR7, UR6, 0x18 ;  /* 0x0000000607068291 */ /* 0x002fe2000f8ec03f */
[----:B------:R-:W-:Y:S01]  /*0670*/  LOP3.LUT R22, R8, 0xc, R11, 0x78, !PT ;  /* 0x0000000c08167812 */ /* 0x000fe200078e780b */
[----:B------:R-:W-:Y:S01]  /*0680*/  IMAD.IADD R0, R2, 0x1, -R9 ;  /* 0x0000000102007824 */ /* 0x000fe200078e0a09 */
[----:B------:R-:W-:Y:S01]  /*0690*/  VOTEU.ALL UP0, P0 ;  /* 0x00000000003f7886 */ /* 0x000fe20000000000 */
[----:B------:R-:W-:Y:S01]  /*06a0*/  LOP3.LUT P0, RZ, R6, 0x7, RZ, 0xc0, !PT ;  /* 0x0000000706ff7812 */ /* 0x000fe2000780c0ff */
[----:B------:R-:W-:-:S02]  /*06b0*/  VIADD R6, R5, 0xffffffff ;  /* 0xffffffff05067836 */ /* 0x000fc40000000000 */
[----:B------:R-:W-:Y:S01]  /*06c0*/  ISETP.NE.AND P1, PT, R0, 0x3, PT ;  /* 0x000000030000780c */ /* 0x000fe20003f25270 */
[----:B-----5:R-:W-:Y:S01]  /*06d0*/  IMAD R9, R7, R21, R4 ;  /* 0x0000001507097224 */ /* 0x020fe200078e0204 */
[----:B------:R-:W-:Y:S02]  /*06e0*/  ISETP.LT.U32.AND P0, PT, R22, 0x2, !P0 ;  /* 0x000000021600780c */ /* 0x000fe40004701070 */
[----:B------:R-:W-:Y:S01]  /*06f0*/  ISETP.EQ.OR P1, PT, R0, RZ, !P1 ;  /* 0x000000ff0000720c */ /* 0x000fe20004f22670 */
[----:B------:R-:W0:Y:S02]  /*0700*/  FENCE.VIEW.ASYNC.S ;  /* 0x00000000000073c6 */ /* 0x000e240000000000 */
[----:B0-----:R0:W1:Y:S01]  /*0710*/  @!UP0 SYNCS.EXCH.64 URZ, [UR6+0x60], UR4 ;  /* 0x00006004063f85b2 */ /* 0x0010620008000100 */
[----:B------:R-:W-:Y:S02]  /*0720*/  @P4 LEA.HI R2, R22, R22, RZ, 0x1 ;  /* 0x0000001616024211 */ /* 0x000fe400078f08ff */
[----:B------:R-:W-:-:S02]  /*0730*/  ISETP.EQ.AND P1, PT, R5, RZ, P1 ;  /* 0x000000ff0500720c */ /* 0x000fc40000f22270 */
[----:B------:R-:W-:Y:S02]  /*0740*/  @P4 SHF.R.S32.HI R2, RZ, 0x1, R2 ;  /* 0x00000001ff024819 */ /* 0x000fe40000011402 */
[----:B------:R-:W-:Y:S02]  /*0750*/  ISETP.GE.U32.AND P6, PT, R6, 0x2, PT ;  /* 0x000000020600780c */ /* 0x000fe40003fc6070 */
[----:B------:R-:W-:Y:S02]  /*0760*/  @P4 ISETP.NE.AND P5, PT, R2, R9, PT ;  /* 0x000000090200420c */ /* 0x000fe40003fa5270 */
[----:B------:R-:W-:Y:S02]  /*0770*/  SEL R2, RZ, 0x1, !P0 ;  /* 0x00000001ff027807 */ /* 0x000fe40004000000 */
[----:B------:R-:W-:Y:S02]  /*0780*/  @P4 SEL R23, RZ, 0x1, P5 ;  /* 0x00000001ff174807 */ /* 0x000fe40002800000 */
[----:B------:R-:W-:Y:S01]  /*0790*/  SEL R19, RZ, 0x1, !P1 ;  /* 0x00000001ff137807 */ /* 0x000fe20004800000 */
[----:B------:R0:W2:Y:S01]  /*07a0*/  @!UP1 SYNCS.EXCH.64 URZ, [UR6+0x68], UR4 ;  /* 0x00006804063f95b2 */ /* 0x0000a20008000100 */
[----:B------:R-:W-:Y:S01]  /*07b0*/  LOP3.LUT R23, R23, R2, RZ, 0xc0, !PT ;  /* 0x0000000217177212 */ /* 0x000fe200078ec0ff */
[----:B------:R-:W-:Y:S01]  /*07c0*/  NOP ;  /* 0x0000000000007918 */ /* 0x000fe20000000000 */
[----:B------:R-:W-:Y:S01]  /*07d0*/  SEL R19, R19, 0x2, P6 ;  /* 0x0000000213137807 */ /* 0x000fe20003000000 */
[----:B------:R-:W-:Y:S06]  /*07e0*/  @!P2 BRA `(.L_x_3) ;  /* 0x000000000008a947 */ /* 0x000fec0003800000 */
[----:B-12-4-:R-:W-:Y:S01]  /*07f0*/  UCGABAR_ARV ;  /* 0x00000000000079c7 */ /* 0x016fe20008000000 */
[----:B------:R-:W-:Y:S05]  /*0800*/  BRA `(.L_x_4) ;  /* 0x0000000000047947 */ /* 0x000fea0003800000 */
.L_x_3:
[----:B-12-4-:R-:W-:Y:S01]  /*0810*/  NOP ;  /* 0x0000000000007918 */ /* 0x016fe20000000000 */
.L_x_4:
[----:B------:R-:W1:Y:S01]  /*0820*/  LDC R2, c[0x0][0x65c] ;  /* 0x00019700ff027b82 */ /* 0x000e620000000800 */
[----:B------:R-:W-:Y:S02]  /*0830*/  IMAD.U32 R8, RZ, RZ, UR8 ;  /* 0x00000008ff087e24 */ /* 0x000fe4000f8e00ff */
[----:B------:R-:W-:Y:S01]  /*0840*/  IMAD.MOV.U32 R9, RZ, RZ, RZ ;  /* 0x000000ffff097224 */ /* 0x000fe200078e00ff */
[----:B-1----:R-:W-:-:S04]  /*0850*/  ISETP.NE.AND P1, PT, R2, 0x1, PT ;  /* 0x000000010200780c */ /* 0x002fc80003f25270 */
[----:B------:R-:W-:-:S09]  /*0860*/  P2R R5, PR, RZ, 0x2 ;  /* 0x00000002ff057803 */ /* 0x000fd20000000000 */
[----:B------:R-:W1:Y:S01]  /*0870*/  @P1 LDC R17, c[0x0][0x10] ;  /* 0x00000400ff111b82 */ /* 0x000e620000000800 */
[----:B------:R-:W-:Y:S02]  /*0880*/  @P1 IMAD.MOV.U32 R5, RZ, RZ, RZ ;  /* 0x000000ffff051224 */ /* 0x000fe400078e00ff */
[----:B------:R-:W-:-:S05]  /*0890*/  @P1 IMAD.MOV.U32 R13, RZ, RZ, RZ ;  /* 0x000000ffff0d1224 */ /* 0x000fca00078e00ff */
[----:B------:R-:W2:Y:S01]  /*08a0*/  @!P1 LDC R11, c[0x0][0xc] ;  /* 0x00000300ff0b9b82 */ /* 0x000ea20000000800 */
[----:B-1----:R-:W-:-:S04]  /*08b0*/  @P1 IMAD.WIDE.U32 R16, R17, UR8, R4 ;  /* 0x0000000811101c25 */ /* 0x002fc8000f8e0004 */
[----:B------:R-:W-:Y:S02]  /*08c0*/  @P1 IMAD.IADD R17, R17, 0x1, R13 ;  /* 0x0000000111111824 */ /* 0x000fe400078e020d */
[----:B--2---:R-:W-:-:S04]  /*08d0*/  @!P1 IMAD.WIDE.U32 R8, R4, R11, R8 ;  /* 0x0000000b04089225 */ /* 0x004fc800078e0008 */
[----:B------:R-:W-:Y:S02]  /*08e0*/  @!P1 IMAD.MOV.U32 R16, RZ, RZ, R8 ;  /* 0x000000ffff109224 */ /* 0x000fe400078e0008 */
[----:B------:R-:W-:Y:S01]  /*08f0*/  @!P1 IMAD.MOV.U32 R17, RZ, RZ, R9 ;  /* 0x000000ffff119224 */ /* 0x000fe200078e0009 */
[----:B------:R-:W-:Y:S06]  /*0900*/  @!P2 BRA `(.L_x_5) ;  /* 0x00000000000ca947 */ /* 0x000fec0003800000 */
[----:B------:R-:W-:Y:S01]  /*0910*/  UCGABAR_WAIT ;  /* 0x0000000000007dc7 */ /* 0x000fe20008000000 */
[----:B------:R-:W-:Y:S01]  /*0920*/  CCTL.IVALL ;  /* 0x00000000ff00798f */ /* 0x000fe20002000000 */
[----:B------:R-:W-:Y:S05]  /*0930*/  BRA `(.L_x_6) ;  /* 0x0000000000047947 */ /* 0x000fea0003800000 */
.L_x_5:
[----:B------:R-:W-:Y:S06]  /*0940*/  BAR.SYNC.DEFER_BLOCKING 0x0 ;  /* 0x0000000000007b1d */ /* 0x000fec0000010000 */
.L_x_6:
[----:B------:R-:W-:Y:S05]  /*0950*/  @!P3 BRA `(.L_x_7) ;  /* 0x000000b00060b947 */ /* 0x000fea0003800000 */
[----:B------:R-:W-:-:S13]  /*0960*/  ISETP.GT.U32.AND P0, PT, R6, 0x1, PT ;  /* 0x000000010600780c */ /* 0x000fda0003f04070 */
[----:B0-----:R-:W-:Y:S05]  /*0970*/  @P0 EXIT ;  /* 0x000000000000094d */ /* 0x001fea0003800000 */
[----:B------:R-:W-:Y:S01]  /*0980*/  ULDC.64 UR4, c[0x0][0x650] ;  /* 0x0001940000047ab9 */ /* 0x000fe20000000a00 */
[----:B------:R-:W-:Y:S01]  /*0990*/  PRMT R0, RZ, 0x7610, R0 ;  /* 0x00007610ff007816 */ /* 0x000fe20000000000 */
[----:B------:R-:W-:Y:S01]  /*09a0*/  IMAD.MOV.U32 R136, RZ, RZ, -0x1 ;  /* 0xffffffffff887424 */ /* 0x000fe200078e00ff */
[----:B------:R-:W-:Y:S01]  /*09b0*/  ISETP.GE.U32.AND P0, PT, R16, UR4, PT ;  /* 0x0000000410007c0c */ /* 0x000fe2000bf06070 */
[----:B------:R-:W-:Y:S02]  /*09c0*/  IMAD.MOV.U32 R138, RZ, RZ, -0x1 ;  /* 0xffffffffff8a7424 */ /* 0x000fe400078e00ff */
[----:B------:R-:W-:Y:S01]  /*09d0*/  IMAD.MOV.U32 R137, RZ, RZ, -0x1 ;  /* 0xffffffffff897424 */ /* 0x000fe200078e00ff */
[----:B------:R-:W-:-:S13]  /*09e0*/  ISETP.GE.U32.AND.EX P0, PT, R17, UR5, PT, P0 ;  /* 0x0000000511007c0c */ /* 0x000fda000bf06100 */
[----:B------:R-:W-:Y:S05]  /*09f0*/  @P0 BRA `(.L_x_8) ;  /* 0x0000000400280947 */ /* 0x000fea0003800000 */
[----:B------:R-:W0:Y:S01]  /*0a00*/  LDC.64 R24, c[0x0][0x628] ;  /* 0x00018a00ff187b82 */ /* 0x000e220000000a00 */
[----:B------:R-:W-:Y:S02]  /*0a10*/  IMAD.MOV.U32 R8, RZ, RZ, R16 ;  /* 0x000000ffff087224 */ /* 0x000fe400078e0010 */
[----:B------:R-:W-:-:S05]  /*0a20*/  IMAD.MOV.U32 R9, RZ, RZ, R17 ;  /* 0x000000ffff097224 */ /* 0x000fca00078e0011 */
[----:B------:R-:W1:Y:S08]  /*0a30*/  LDC R0, c[0x0][0x630] ;  /* 0x00018c00ff007b82 */ /* 0x000e700000000800 */
[----:B------:R-:W2:Y:S01]  /*0a40*/  LDC.64 R26, c[0x0][0x620] ;  /* 0x00018800ff1a7b82 */ /* 0x000ea20000000a00 */
[----:B0-----:R-:W-:-:S04]  /*0a50*/  ISETP.NE.U32.AND P0, PT, R24, RZ, PT ;  /* 0x000000ff1800720c */ /* 0x001fc80003f05070 */
[----:B------:R-:W-:-:S13]  /*0a60*/  ISETP.NE.AND.EX P0, PT, R25, RZ, PT, P0 ;  /* 0x000000ff1900720c */ /* 0x000fda0003f05300 */
[----:B-12---:R-:W-:Y:S05]  /*0a70*/  @!P0 BRA `(.L_x_9) ;  /* 0x0000000000288947 */ /* 0x006fea0003800000 */
[----:B------:R-:W0:Y:S02]  /*0a80*/  LDC R13, c[0x0][0x634] ;  /* 0x00018d00ff0d7b82 */ /* 0x000e240000000800 */
[----:B0-----:R-:W-:-:S05]  /*0a90*/  IADD3 R13, P0, R16, R13, RZ ;  /* 0x0000000d100d7210 */ /* 0x001fca0007f1e0ff */
[----:B------:R-:W-:-:S04]  /*0aa0*/  IMAD.X R15, RZ, RZ, R17, P0 ;  /* 0x000000ffff0f7224 */ /* 0x000fc800000e0611 */
[----:B------:R-:W-:-:S04]  /*0ab0*/  IMAD.WIDE.U32 R8, R15, R24, RZ ;  /* 0x000000180f087225 */ /* 0x000fc800078e00ff */
[----:B------:R-:W-:-:S04]  /*0ac0*/  IMAD.WIDE.U32 R10, P0, R13, R25, R8 ;  /* 0x000000190d0a7225 */ /* 0x000fc80007800008 */
[----:B------:R-:W-:-:S04]  /*0ad0*/  IMAD.WIDE.U32 R8, R13, R24, RZ ;  /* 0x000000180d087225 */ /* 0x000fc800078e00ff */
[----:B------:R-:W-:Y:S01]  /*0ae0*/  IMAD.X R13, RZ, RZ, RZ, P0 ;  /* 0x000000ffff0d7224 */ /* 0x000fe200000e06ff */
[----:B------:R-:W-:Y:S01]  /*0af0*/  IADD3 RZ, P0, R9, R10, RZ ;  /* 0x0000000a09ff7210 */ /* 0x000fe20007f1e0ff */
[----:B------:R-:W-:-:S04]  /*0b00*/  IMAD.MOV.U32 R12, RZ, RZ, R11 ;  /* 0x000000ffff0c7224 */ /* 0x000fc800078e000b */
[----:B------:R-:W-:-:S08]  /*0b10*/  IMAD.WIDE.U32.X R8, R15, R25, R12, P0 ;  /* 0x000000190f087225 */ /* 0x000fd000000e040c */
.L_x_9:
[----:B------:R-:W0:Y:S01]  /*0b20*/  LDC.64 R24, c[0x0][0x640] ;  /* 0x00019000ff187b82 */ /* 0x000e220000000a00 */
[-CC-:B------:R-:W-:Y:S01]  /*0b30*/  SHF.R.U64 R137, R8, R0.reuse, R9.reuse ;  /* 0x0000000008897219 */ /* 0x180fe20000001209 */
[----:B------:R-:W-:Y:S01]  /*0b40*/  IMAD R30, R7, R21, R4 ;  /* 0x00000015071e7224 */ /* 0x000fe200078e0204 */
[----:B------:R-:W-:Y:S01]  /*0b50*/  SHF.R.U32.HI R0, RZ, R0, R9 ;  /* 0x00000000ff007219 */ /* 0x000fe20000011609 */
[----:B------:R-:W-:Y:S01]  /*0b60*/  IMAD.MOV.U32 R21, RZ, RZ, 0x1 ;  /* 0x00000001ff157424 */ /* 0x000fe200078e00ff */
[----:B------:R-:W-:-:S03]  /*0b70*/  IADD3 R5, P0, RZ, -R137, RZ ;  /* 0x80000089ff057210 */ /* 0x000fc60007f1e0ff */
[----:B------:R-:W1:Y:S02]  /*0b80*/  LDC R6, c[0x0][0x618] ;  /* 0x00018600ff067b82 */ /* 0x000e640000000800 */
[----:B------:R-:W-:-:S04]  /*0b90*/  IMAD.X R9, RZ, RZ, ~R0, P0 ;  /* 0x000000ffff097224 */ /* 0x000fc800000e0e00 */
[-C--:B------:R-:W-:Y:S02]  /*0ba0*/  IMAD R0, R9, R26.reuse, RZ ;  /* 0x0000001a09007224 */ /* 0x080fe400078e02ff */
[----:B------:R-:W2:Y:S01]  /*0bb0*/  LDC R11, c[0x0][0x608] ;  /* 0x00018200ff0b7b82 */ /* 0x000ea20000000800 */
[----:B------:R-:W-:-:S04]  /*0bc0*/  IMAD.WIDE.U32 R8, R5, R26, R16 ;  /* 0x0000001a05087225 */ /* 0x000fc800078e0010 */
[----:B------:R-:W-:-:S03]  /*0bd0*/  IMAD R5, R5, R27, R0 ;  /* 0x0000001b05057224 */ /* 0x000fc600078e0200 */
[----:B------:R-:W3:Y:S01]  /*0be0*/  LDC R12, c[0x0][0x658] ;  /* 0x00019600ff0c7b82 */ /* 0x000ee20000000800 */
[----:B0-----:R-:W-:Y:S01]  /*0bf0*/  ISETP.NE.U32.AND P0, PT, R24, RZ, PT ;  /* 0x000000ff1800720c */ /* 0x001fe20003f05070 */
[----:B------:R-:W-:Y:S02]  /*0c00*/  IMAD.IADD R5, R9, 0x1, R5 ;  /* 0x0000000109057824 */ /* 0x000fe400078e0205 */
[----:B------:R-:W-:Y:S01]  /*0c10*/  IMAD.MOV.U32 R9, RZ, RZ, -0x1 ;  /* 0xffffffffff097424 */ /* 0x000fe200078e00ff */
[----:B------:R-:W-:-:S03]  /*0c20*/  ISETP.NE.AND.EX P0, PT, R25, RZ, PT, P0 ;  /* 0x000000ff1900720c */ /* 0x000fc60003f05300 */
[----:B------:R-:W0:Y:S01]  /*0c30*/  LDC R15, c[0x0][0x600] ;  /* 0x00018000ff0f7b82 */ /* 0x000e220000000800 */
[-CC-:B-1----:R-:W-:Y:S02]  /*0c40*/  SHF.R.U64 R13, R8, R6.reuse, R5.reuse ;  /* 0x00000006080d7219 */ /* 0x182fe40000001205 */
[----:B------:R-:W-:-:S05]  /*0c50*/  SHF.R.U32.HI R0, RZ, R6, R5 ;  /* 0x00000006ff007219 */ /* 0x000fca0000011605 */
[----:B------:R-:W1:Y:S01]  /*0c60*/  LDC R14, c[0x0][0x648] ;  /* 0x00019200ff0e7b82 */ /* 0x000e620000000800 */
[-CC-:B--2---:R-:W-:Y:S02]  /*0c70*/  SHF.R.U64 R27, R13, R11.reuse, R0.reuse ;  /* 0x0000000b0d1b7219 */ /* 0x184fe40000001200 */
[----:B------:R-:W-:-:S05]  /*0c80*/  SHF.R.U32.HI R5, RZ, R11, R0 ;  /* 0x0000000bff057219 */ /* 0x000fca0000011600 */
[----:B------:R-:W2:Y:S01]  /*0c90*/  LDC R20, c[0x0][0x638] ;  /* 0x00018e00ff147b82 */ /* 0x000ea20000000800 */
[-CC-:B---3--:R-:W-:Y:S02]  /*0ca0*/  SHF.R.U64 R28, R27, R12.reuse, R5.reuse ;  /* 0x0000000c1b1c7219 */ /* 0x188fe40000001205 */
[-C--:B------:R-:W-:Y:S02]  /*0cb0*/  SHF.L.U32 R0, R9, R12.reuse, RZ ;  /* 0x0000000c09007219 */ /* 0x080fe400000006ff */
[----:B------:R-:W-:Y:S01]  /*0cc0*/  SHF.R.U32.HI R5, RZ, R12, R5 ;  /* 0x0000000cff057219 */ /* 0x000fe20000011605 */
[----:B------:R-:W-:Y:S01]  /*0cd0*/  IMAD.MOV.U32 R4, RZ, RZ, R28 ;  /* 0x000000ffff047224 */ /* 0x000fe200078e001c */
[----:B------:R-:W-:Y:S01]  /*0ce0*/  LOP3.LUT R10, RZ, R0, RZ, 0x33, !PT ;  /* 0x00000000ff0a7212 */ /* 0x000fe200078e33ff */
[----:B------:R-:W3:Y:S01]  /*0cf0*/  LDC R26, c[0x0][0x610] ;  /* 0x00018400ff1a7b82 */ /* 0x000ee20000000800 */
[----:B------:R-:W-:Y:S05]  /*0d00*/  @!P0 BRA `(.L_x_10) ;  /* 0x0000000000288947 */ /* 0x000fea0003800000 */
[----:B------:R-:W4:Y:S02]  /*0d10*/  LDC R9, c[0x0][0x64c] ;  /* 0x00019300ff097b82 */ /* 0x000f240000000800 */
[----:B----4-:R-:W-:-:S05]  /*0d20*/  IADD3 R9, P0, R28, R9, RZ ;  /* 0x000000091c097210 */ /* 0x010fca0007f1e0ff */
        /* <DEDUP_REMOVED lines=8> */
.L_x_10:
[----:B-1----:R-:W-:Y:S01]  /*0db0*/  SHF.R.U64 R4, R4, R14, R5 ;  /* 0x0000000e04047219 */ /* 0x002fe20000001205 */
[----:B0-----:R-:W-:Y:S01]  /*0dc0*/  VIADD R6, R15, 0xffffffff ;  /* 0xffffffff0f067836 */ /* 0x001fe20000000000 */
[----:B------:R-:W-:Y:S02]  /*0dd0*/  SHF.L.U32 R0, R21, R12, RZ ;  /* 0x0000000c15007219 */ /* 0x000fe400000006ff */
[----:B------:R-:W-:Y:S01]  /*0de0*/  LOP3.LUT R5, R27, R10, RZ, 0xc0, !PT ;  /* 0x0000000a1b057212 */ /* 0x000fe200078ec0ff */
[----:B------:R-:W-:Y:S01]  /*0df0*/  IMAD.MOV R7, RZ, RZ, -R4 ;  /* 0x000000ffff077224 */ /* 0x000fe200078e0a04 */
[----:B------:R-:W-:Y:S02]  /*0e00*/  SEL R3, R3, R30, !P1 ;  /* 0x0000001e03037207 */ /* 0x000fe40004800000 */
[----:B------:R-:W-:Y:S01]  /*0e10*/  LOP3.LUT R6, R13, R6, RZ, 0xc0, !PT ;  /* 0x000000060d067212 */ /* 0x000fe200078ec0ff */
[----:B------:R-:W-:Y:S02]  /*0e20*/  IMAD R4, R0, R4, R5 ;  /* 0x0000000400047224 */ /* 0x000fe400078e0205 */
[----:B--2---:R-:W-:-:S02]  /*0e30*/  IMAD R0, R7, R20, R28 ;  /* 0x0000001407007224 */ /* 0x004fc400078e021c */
[----:B---3--:R-:W-:Y:S02]  /*0e40*/  IMAD R3, R4, R26, R3 ;  /* 0x0000001a04037224 */ /* 0x008fe400078e0203 */
[----:B------:R-:W-:Y:S02]  /*0e50*/  IMAD R136, R0, R15, R6 ;  /* 0x0000000f00887224 */ /* 0x000fe400078e0206 */
[----:B------:R-:W-:-:S03]  /*0e60*/  IMAD.MOV.U32 R4, RZ, RZ, 0x1 ;  /* 0x00000001ff047424 */ /* 0x000fc600078e00ff */
[----:B------:R-:W-:Y:S02]  /*0e70*/  SEL R138, R136, R3, !P1 ;  /* 0x00000003888a7207 */ /* 0x000fe40004800000 */
[----:B------:R-:W-:Y:S02]  /*0e80*/  PRMT R0, R4, 0x7610, R0 ;  /* 0x0000761004007816 */ /* 0x000fe40000000000 */
[----:B------:R-:W-:-:S07]  /*0e90*/  SEL R136, R3, R136, !P1 ;  /* 0x0000008803887207 */ /* 0x000fce0004800000 */
.L_x_8:
[----:B------:R-:W-:-:S08]  /*0ea0*/  NOP ;  /* 0x0000000000007918 */ /* 0x000fd00000000000 */
[----:B------:R-:W0:Y:S02]  /*0eb0*/  USETMAXREG.TRY_ALLOC.CTAPOOL UP0, 0xe8 ;  /* 0x000000e8000079c8 */ /* 0x000e240008000600 */
[----:B0-----:R-:W-:-:S13]  /*0ec0*/  PLOP3.LUT P0, PT, PT, PT, UP0, 0x80, 0x0 ;  /* 0x000000000000781c */ /* 0x001fda0003f0f008 */
[----:B------:R-:W-:Y:S05]  /*0ed0*/  @!P0 BRA `(.L_x_8) ;  /* 0xfffffffc00f08947 */ /* 0x000fea000383ffff */
[----:B------:R-:W-:Y:S01]  /*0ee0*/  ULDC.64 UR4, c[0x0][0x598] ;  /* 0x0001660000047ab9 */ /* 0x000fe20000000a00 */
[----:B------:R-:W-:Y:S01]  /*0ef0*/  ULDC.64 UR40, c[0x0][0x208] ;  /* 0x0000820000287ab9 */ /* 0x000fe20000000a00 */
[----:B------:R-:W-:-:S04]  /*0f00*/  ISETP.NE.U32.AND P0, PT, RZ, UR4, PT ;  /* 0x00000004ff007c0c */ /* 0x000fc8000bf05070 */
[----:B------:R-:W-:-:S13]  /*0f10*/  ISETP.NE.AND.EX P0, PT, RZ, UR5, PT, P0 ;  /* 0x00000005ff007c0c */ /* 0x000fda000bf05300 */
[----:B------:R-:W-:Y:S05]  /*0f20*/  @!P0 BRA `(.L_x_11) ;  /* 0x00000000001c8947 */ /* 0x000fea0003800000 */
[----:B------:R-:W0:Y:S02]  /*0f30*/  LDC.64 R4, c[0x0][0x598] ;  /* 0x00016600ff047b82 */ /* 0x000e240000000a00 */
[----:B0-----:R-:W2:Y:S02]  /*0f40*/  LDG.E.64 R4, desc[UR40][R4.64] ;  /* 0x0000002804047981 */ /* 0x001ea4000c1e1b00 */
[----:B--2---:R-:W-:-:S04]  /*0f50*/  ISETP.NE.U32.AND P0, PT, R4, RZ, PT ;  /* 0x000000ff0400720c */ /* 0x004fc80003f05070 */
[----:B------:R-:W-:-:S13]  /*0f60*/  ISETP.NE.AND.EX P0, PT, R5, RZ, PT, P0 ;  /* 0x000000ff0500720c */ /* 0x000fda0003f05300 */
[----:B------:R-:W-:Y:S05]  /*0f70*/  @!P0 BRA `(.L_x_11) ;  /* 0x0000000000088947 */ /* 0x000fea0003800000 */
[----:B------:R0:W5:Y:S01]  /*0f80*/  LD.E R139, desc[UR40][R4.64] ;  /* 0x00000028048b7980 */ /* 0x000162000c101900 */
[----:B------:R-:W-:Y:S05]  /*0f90*/  BRA `(.L_x_12) ;  /* 0x0000000000247947 */ /* 0x000fea0003800000 */
.L_x_11:
[----:B------:R-:W-:Y:S02]  /*0fa0*/  ULDC.64 UR4, c[0x0][0x588] ;  /* 0x0001620000047ab9 */ /* 0x000fe40000000a00 */
[----:B------:R-:W-:-:S04]  /*0fb0*/  ISETP.NE.U32.AND P0, PT, RZ, UR4, PT ;  /* 0x00000004ff007c0c */ /* 0x000fc8000bf05070 */
[----:B------:R-:W-:-:S13]  /*0fc0*/  ISETP.NE.AND.EX P0, PT, RZ, UR5, PT, P0 ;  /* 0x00000005ff007c0c */ /* 0x000fda000bf05300 */
[----:B------:R-:W-:Y:S05]  /*0fd0*/  @!P0 BRA `(.L_x_13) ;  /* 0x00000000000c8947 */ /* 0x000fea0003800000 */
[----:B------:R-:W0:Y:S02]  /*0fe0*/  LDC.64 R4, c[0x0][0x588] ;  /* 0x00016200ff047b82 */ /* 0x000e240000000a00 */
[----:B0-----:R1:W5:Y:S01]  /*0ff0*/  LDG.E R139, desc[UR40][R4.64] ;  /* 0x00000028048b7981 */ /* 0x001362000c1e1900 */
[----:B------:R-:W-:Y:S05]  /*1000*/  BRA `(.L_x_12) ;  /* 0x0000000000087947 */ /* 0x000fea0003800000 */
.L_x_13:
[----:B------:R-:W-:Y:S02]  /*1010*/  ULDC UR4, c[0x0][0x580] ;  /* 0x0001600000047ab9 */ /* 0x000fe40000000800 */
[----:B------:R-:W-:-:S07]  /*1020*/  IMAD.U32 R139, RZ, RZ, UR4 ;  /* 0x00000004ff8b7e24 */ /* 0x000fce000f8e00ff */
.L_x_12:
[----:B------:R-:W-:Y:S02]  /*1030*/  ULDC.64 UR4, c[0x0][0x5a0] ;  /* 0x0001680000047ab9 */ /* 0x000fe40000000a00 */
[----:B------:R-:W-:-:S04]  /*1040*/  ISETP.NE.U32.AND P0, PT, RZ, UR4, PT ;  /* 0x00000004ff007c0c */ /* 0x000fc8000bf05070 */
[----:B------:R-:W-:-:S13]  /*1050*/  ISETP.NE.AND.EX P0, PT, RZ, UR5, PT, P0 ;  /* 0x00000005ff007c0c */ /* 0x000fda000bf05300 */
[----:B------:R-:W-:Y:S05]  /*1060*/  @!P0 BRA `(.L_x_14) ;  /* 0x00000000001c8947 */ /* 0x000fea0003800000 */
[----:B01----:R-:W0:Y:S02]  /*1070*/  LDC.64 R4, c[0x0][0x5a0] ;  /* 0x00016800ff047b82 */ /* 0x003e240000000a00 */
[----:B0-----:R-:W2:Y:S02]  /*1080*/  LDG.E.64 R4, desc[UR40][R4.64] ;  /* 0x0000002804047981 */ /* 0x001ea4000c1e1b00 */
[----:B--2---:R-:W-:-:S04]  /*1090*/  ISETP.NE.U32.AND P0, PT, R4, RZ, PT ;  /* 0x000000ff0400720c */ /* 0x004fc80003f05070 */
[----:B------:R-:W-:-:S13]  /*10a0*/  ISETP.NE.AND.EX P0, PT, R5, RZ, PT, P0 ;  /* 0x000000ff0500720c */ /* 0x000fda0003f05300 */
[----:B------:R-:W-:Y:S05]  /*10b0*/  @!P0 BRA `(.L_x_14) ;  /* 0x0000000000088947 */ /* 0x000fea0003800000 */
[----:B------:R0:W5:Y:S01]  /*10c0*/  LD.E R140, desc[UR40][R4.64] ;  /* 0x00000028048c7980 */ /* 0x000162000c101900 */
[----:B------:R-:W-:Y:S05]  /*10d0*/  BRA `(.L_x_15) ;  /* 0x0000000000247947 */ /* 0x000fea0003800000 */
.L_x_14:
[----:B------:R-:W-:Y:S02]  /*10e0*/  ULDC.64 UR4, c[0x0][0x590] ;  /* 0x0001640000047ab9 */ /* 0x000fe40000000a00 */
[----:B------:R-:W-:-:S04]  /*10f0*/  ISETP.NE.U32.AND P0, PT, RZ, UR4, PT ;  /* 0x00000004ff007c0c */ /* 0x000fc8000bf05070 */
[----:B------:R-:W-:-:S13]  /*1100*/  ISETP.NE.AND.EX P0, PT, RZ, UR5, PT, P0 ;  /* 0x00000005ff007c0c */ /* 0x000fda000bf05300 */
[----:B------:R-:W-:Y:S05]  /*1110*/  @!P0 BRA `(.L_x_16) ;  /* 0x00000000000c8947 */ /* 0x000fea0003800000 */
[----:B------:R-:W2:Y:S02]  /*1120*/  LDC.64 R140, c[0x0][0x590] ;  /* 0x00016400ff8c7b82 */ /* 0x000ea40000000a00 */
[----:B--2---:R2:W5:Y:S01]  /*1130*/  LDG.E R140, desc[UR40][R140.64] ;  /* 0x000000288c8c7981 */ /* 0x004562000c1e1900 */
[----:B------:R-:W-:Y:S05]  /*1140*/  BRA `(.L_x_15) ;  /* 0x0000000000087947 */ /* 0x000fea0003800000 */
.L_x_16:
[----:B------:R-:W-:Y:S02]  /*1150*/  ULDC UR4, c[0x0][0x584] ;  /* 0x0001610000047ab9 */ /* 0x000fe40000000800 */
[----:B------:R-:W-:-:S07]  /*1160*/  IMAD.U32 R140, RZ, RZ, UR4 ;  /* 0x00000004ff8c7e24 */ /* 0x000fce000f8e00ff */
.L_x_15:
[----:B------:R-:W-:-:S13]  /*1170*/  LOP3.LUT P0, RZ, R0, 0xff, RZ, 0xc0, !PT ;  /* 0x000000ff00ff7812 */ /* 0x000fda000780c0ff */
[----:B------:R-:W-:Y:S05]  /*1180*/  @!P0 EXIT ;  /* 0x000000000000894d */ /* 0x000fea0003800000 */
[----:B------:R-:W-:Y:S01]  /*1190*/  ULDC UR4, c[0x0][0x28c] ;  /* 0x0000a30000047ab9 */ /* 0x000fe20000000800 */
[----:B------:R-:W-:Y:S01]  /*11a0*/  LOP3.LUT R152, R19, 0x1, RZ, 0xfc, !PT ;  /* 0x0000000113987812 */ /* 0x000fe200078efcff */
[----:B------:R-:W-:Y:S01]  /*11b0*/  UIADD3 UR4, UR4, 0x3f, URZ ;  /* 0x0000003f04047890 */ /* 0x000fe2000fffe03f */
[----:B------:R-:W-:Y:S01]  /*11c0*/  UMOV UR36, URZ ;  /* 0x0000003f00247c82 */ /* 0x000fe20008000000 */
[----:B------:R-:W-:Y:S02]  /*11d0*/  UMOV UR37, URZ ;  /* 0x0000003f00257c82 */ /* 0x000fe40008000000 */
[----:B------:R-:W-:-:S04]  /*11e0*/  USHF.R.S32.HI UR5, URZ, 0x1f, UR4 ;  /* 0x0000001f3f057899 */ /* 0x000fc80008011404 */
[----:B------:R-:W-:-:S04]  /*11f0*/  ULEA.HI UR5, UR5, UR4, URZ, 0x6 ;  /* 0x0000000405057291 */ /* 0x000fc8000f8f303f */
[----:B------:R-:W-:-:S12]  /*1200*/  USHF.R.S32.HI UR38, URZ, 0x6, UR5 ;  /* 0x000000063f267899 */ /* 0x000fd80008011405 */
.L_x_256:
[----:B------:R-:W-:Y:S01]  /*1210*/  LOP3.LUT R0, R18, 0x80, RZ, 0xc0, !PT ;  /* 0x0000008012007812 */ /* 0x000fe200078ec0ff */
[----:B---3--:R-:W3:Y:S01]  /*1220*/  S2UR UR6, SR_CgaCtaId ;  /* 0x00000000000679c3 */ /* 0x008ee20000008800 */
[----:B------:R-:W-:Y:S02]  /*1230*/  UMOV UR39, 0x400 ;  /* 0x0000040000277882 */ /* 0x000fe40000000000 */
[----:B------:R-:W-:-:S06]  /*1240*/  SHF.R.U32.HI R0, RZ, 0x7, R0 ;  /* 0x00000007ff007819 */ /* 0x000fcc0000011600 */
[----:B----4-:R-:W4:Y:S01]  /*1250*/  SHFL.IDX PT, R0, R0, RZ, 0x1f ;  /* 0x00001fff00007589 */ /* 0x010f2200000e0000 */
[----:B---3--:R-:W-:Y:S01]  /*1260*/  ULEA UR39, UR6, UR39, 0x18 ;  /* 0x0000002706277291 */ /* 0x008fe2000f8ec03f */
[----:B----4-:R-:W-:-:S13]  /*1270*/  R2UR UR4, R0 ;  /* 0x00000000000472ca */ /* 0x010fda00000e0000 */
[----:B------:R-:W-:-:S04]  /*1280*/  ULEA.HI UR5, UR4, UR4, URZ, 0x1 ;  /* 0x0000000404057291 */ /* 0x000fc8000f8f083f */
[----:B------:R-:W-:-:S04]  /*1290*/  ULOP3.LUT UR5, UR5, 0x7fffe, URZ, 0xc0, !UPT ;  /* 0x0007fffe05057892 */ /* 0x000fc8000f8ec03f */
[----:B------:R-:W-:-:S03]  /*12a0*/  UIADD3 UR5, UR4, -UR5, URZ ;  /* 0x8000000504057290 */ /* 0x000fc6000fffe03f */
[----:B------:R-:W-:Y:S01]  /*12b0*/  ULDC UR4, c[0x0][0x28c] ;  /* 0x0000a30000047ab9 */ /* 0x000fe20000000800 */
[----:B------:R-:W-:Y:S01]  /*12c0*/  ULEA UR5, UR5, UR39, 0xd ;  /* 0x0000002705057291 */ /* 0x000fe2000f8e683f */
[----:B------:R-:W-:-:S03]  /*12d0*/  ISETP.LT.AND P0, PT, RZ, UR4, PT ;  /* 0x00000004ff007c0c */ /* 0x000fc6000bf01270 */
[----:B------:R-:W-:-:S04]  /*12e0*/  UIADD3 UR5, UR5, 0x100, URZ ;  /* 0x0000010005057890 */ /* 0x000fc8000fffe03f */
[----:B------:R-:W-:-:S04]  /*12f0*/  USHF.R.U32.HI UR5, URZ, 0x4, UR5 ;  /* 0x000000043f057899 */ /* 0x000fc80008011605 */
[----:B------:R-:W-:Y:S02]  /*1300*/  ULOP3.LUT UR42, UR5, 0x3fff, URZ, 0xc0, !UPT ;  /* 0x00003fff052a7892 */ /* 0x000fe4000f8ec03f */
[----:B-12---:R-:W-:Y:S10]  /*1310*/  @P0 BRA `(.L_x_17) ;  /* 0x0000000000400947 */ /* 0x006ff40003800000 */
[----:B------:R-:W-:Y:S01]  /*1320*/  MOV R0, 0x0 ;  /* 0x0000000000007802 */ /* 0x000fe20000000f00 */
[----:B------:R-:W-:Y:S01]  /*1330*/  ULDC.64 UR4, c[0x4][0x68] ;  /* 0x01001a0000047ab9 */ /* 0x000fe20000000a00 */
[----:B------:R-:W-:Y:S01]  /*1340*/  ULDC.64 UR6, c[0x4][0x8] ;  /* 0x0100020000067ab9 */ /* 0x000fe20000000a00 */
[----:B01----:R-:W-:Y:S01]  /*1350*/  IMAD.U32 R4, RZ, RZ, UR4 ;  /* 0x00000004ff047e24 */ /* 0x003fe2000f8e00ff */
[----:B------:R0:W1:Y:S01]  /*1360*/  LDC.64 R14, c[0x4][R0] ;  /* 0x01000000000e7b82 */ /* 0x0000620000000a00 */
[----:B------:R-:W-:Y:S01]  /*1370*/  IMAD.U32 R5, RZ, RZ, UR5 ;  /* 0x00000005ff057e24 */ /* 0x000fe2000f8e00ff */
[----:B------:R-:W-:Y:S01]  /*1380*/  ULDC.64 UR4, c[0x4][0x70] ;  /* 0x01001c0000047ab9 */ /* 0x000fe20000000a00 */
[----:B------:R-:W-:Y:S02]  /*1390*/  IMAD.U32 R10, RZ, RZ, UR6 ;  /* 0x00000006ff0a7e24 */ /* 0x000fe4000f8e00ff */
[----:B------:R-:W-:Y:S02]  /*13a0*/  IMAD.U32 R6, RZ, RZ, UR4 ;  /* 0x00000004ff067e24 */ /* 0x000fe4000f8e00ff */
[----:B------:R-:W-:-:S02]  /*13b0*/  IMAD.U32 R7, RZ, RZ, UR5 ;  /* 0x00000005ff077e24 */ /* 0x000fc4000f8e00ff */
[----:B------:R-:W-:Y:S02]  /*13c0*/  IMAD.U32 R11, RZ, RZ, UR7 ;  /* 0x00000007ff0b7e24 */ /* 0x000fe4000f8e00ff */
[----:B------:R-:W-:Y:S02]  /*13d0*/  IMAD.MOV.U32 R8, RZ, RZ, 0x1e1 ;  /* 0x000001e1ff087424 */ /* 0x000fe400078e00ff */
[----:B------:R-:W-:Y:S02]  /*13e0*/  IMAD.MOV.U32 R12, RZ, RZ, 0x1 ;  /* 0x00000001ff0c7424 */ /* 0x000fe400078e00ff */
[----:B0-----:R-:W-:-:S07]  /*13f0*/  IMAD.MOV.U32 R13, RZ, RZ, RZ ;  /* 0x000000ffff0d7224 */ /* 0x001fce00078e00ff */
[----:B------:R-:W-:-:S07]  /*1400*/  LEPC R20, `(.L_x_17) ;  /* 0x000000001014794e */ /* 0x000fce0000000000 */
[----:B-12--5:R-:W-:Y:S05]  /*1410*/  CALL.ABS.NOINC R14 ;  /* 0x000000000e007343 */ /* 0x026fea0003c00000 */
.L_x_17:
[----:B------:R-:W-:-:S13]  /*1420*/  ISETP.NE.AND P0, PT, R152, 0x3, PT ;  /* 0x000000039800780c */ /* 0x000fda0003f05270 */
[----:B------:R-:W-:Y:S05]  /*1430*/  @!P0 BRA `(.L_x_18) ;  /* 0x0000000000048947 */ /* 0x000fea0003800000 */
[----:B------:R-:W-:Y:S01]  /*1440*/  BPT.TRAP 0x1 ;  /* 0x000000040000795c */ /* 0x000fe20000300000 */
.L_x_18:
[----:B------:R-:W-:Y:S02]  /*1450*/  IMAD.U32 R3, RZ, RZ, UR37 ;  /* 0x00000025ff037e24 */ /* 0x000fe4000f8e00ff */
[----:B------:R-:W-:-:S03]  /*1460*/  IMAD.U32 R0, RZ, RZ, UR36 ;  /* 0x00000024ff007e24 */ /* 0x000fc6000f8e00ff */
[----:B------:R-:W-:Y:S02]  /*1470*/  LEA R3, R3, UR39, 0x3 ;  /* 0x0000002703037c11 */ /* 0x000fe4000f8e18ff */
[----:B------:R-:W-:-:S04]  /*1480*/  SHF.L.U32 R0, R0, 0x1f, RZ ;  /* 0x0000001f00007819 */ /* 0x000fc800000006ff */
[----:B------:R3:W4:Y:S01]  /*1490*/  SYNCS.PHASECHK.TRANS64.TRYWAIT P1, [R3+URZ], R0 ;  /* 0x00000000030075a7 */ /* 0x000722000802017f */
[----:B------:R-:W-:Y:S05]  /*14a0*/  @!P0 BRA `(.L_x_19) ;  /* 0x0000000000048947 */ /* 0x000fea0003800000 */
[----:B------:R-:W-:Y:S01]  /*14b0*/  BPT.TRAP 0x1 ;  /* 0x000000040000795c */ /* 0x000fe20000300000 */
.L_x_19:
[----:B----4-:R-:W-:Y:S05]  /*14c0*/  @P1 BRA `(.L_x_20) ;  /* 0x0000000000081947 */ /* 0x010fea0003800000 */
[----:B------:R-:W4:Y:S02]  /*14d0*/  SYNCS.PHASECHK.TRANS64.TRYWAIT P1, [R3+URZ], R0 ;  /* 0x00000000030075a7 */ /* 0x000f24000802017f */
[----:B----4-:R-:W-:Y:S05]  /*14e0*/  @!P1 BRA `(.L_x_21) ;  /* 0x000000bc00049947 */ /* 0x010fea0003800000 */
.L_x_20:
[----:B------:R-:W-:-:S04]  /*14f0*/  UISETP.LT.AND UP0, UPT, UR38, 0x1, UPT ;  /* 0x000000012600788c */ /* 0x000fc8000bf01270 */
[----:B------:R-:W-:-:S06]  /*1500*/  USEL UR4, UR38, 0x1, UP0 ;  /* 0x0000000126047887 */ /* 0x000fcc0008000000 */
[----:B---34-:R-:W-:Y:S01]  /*1510*/  IMAD.U32 R0, RZ, RZ, UR4 ;  /* 0x00000004ff007e24 */ /* 0x018fe2000f8e00ff */
[----:B------:R-:W-:Y:S05]  /*1520*/  WARPSYNC.ALL ;  /* 0x0000000000007948 */ /* 0x000fea0003800000 */
[----:B------:R-:W-:-:S04]  /*1530*/  IADD3 R0, -R0, UR38, RZ ;  /* 0x0000002600007c10 */ /* 0x000fc8000fffe1ff */
[----:B------:R-:W-:Y:S01]  /*1540*/  ISETP.GE.AND P1, PT, R0, 0x1, PT ;  /* 0x000000010000780c */ /* 0x000fe20003f26270 */
[----:B------:R-:W-:Y:S01]  /*1550*/  UIADD3 UR4, UR39, 0x1e100, URZ ;  /* 0x0001e10027047890 */ /* 0x000fe2000fffe03f */
[----:B------:R-:W-:Y:S01]  /*1560*/  WARPGROUP.ARRIVE ;  /* 0x00000000000079c5 */ /* 0x000fe20000000000 */
[----:B------:R-:W-:Y:S01]  /*1570*/  UMOV UR9, 0x40000040 ;  /* 0x4000004000097882 */ /* 0x000fe20000000000 */
[----:B------:R-:W-:Y:S01]  /*1580*/  UMOV UR11, 0x40000040 ;  /* 0x40000040000b7882 */ /* 0x000fe20000000000 */
[----:B------:R-:W-:Y:S01]  /*1590*/  USHF.R.U32.HI UR4, URZ, 0x4, UR4 ;  /* 0x000000043f047899 */ /* 0x000fe20008011604 */
[----:B------:R-:W-:Y:S01]  /*15a0*/  UMOV UR17, UR9 ;  /* 0x0000000900117c82 */ /* 0x000fe20008000000 */
[----:B------:R-:W-:Y:S02]  /*15b0*/  UMOV UR19, 0x40000040 ;  /* 0x4000004000137882 */ /* 0x000fe40000000000 */
[----:B------:R-:W-:Y:S02]  /*15c0*/  ULOP3.LUT UR5, UR4, 0x3fff, URZ, 0xc0, !UPT ;  /* 0x00003fff04057892 */ /* 0x000fe4000f8ec03f */
[----:B------:R-:W-:-:S02]  /*15d0*/  ULOP3.LUT UR4, UR42, 0x10000, URZ, 0xfc, !UPT ;  /* 0x000100002a047892 */ /* 0x000fc4000f8efc3f */
[----:B------:R-:W-:Y:S02]  /*15e0*/  ULOP3.LUT UR5, UR5, 0x10000, URZ, 0xfc, !UPT ;  /* 0x0001000005057892 */ /* 0x000fe4000f8efc3f */
[----:B------:R-:W-:Y:S02]  /*15f0*/  UIMAD UR7, UR37, 0x600, UR4 ;  /* 0x00000600250778a4 */ /* 0x000fe4000f8e0204 */
[----:B------:R-:W-:Y:S01]  /*1600*/  UIMAD UR6, UR37, 0x380, UR5 ;  /* 0x00000380250678a4 */ /* 0x000fe2000f8e0205 */
[----:B------:R-:W-:Y:S01]  /*1610*/  UMOV UR13, UR9 ;  /* 0x00000009000d7c82 */ /* 0x000fe20008000000 */
[----:B------:R-:W-:Y:S02]  /*1620*/  UMOV UR15, 0x40000040 ;  /* 0x40000040000f7882 */ /* 0x000fe40000000000 */
[----:B------:R-:W-:Y:S01]  /*1630*/  UIADD3 UR18, UR6, 0x80, URZ ;  /* 0x0000008006127890 */ /* 0x000fe2000fffe03f */
[----:B------:R-:W-:Y:S02]  /*1640*/  UMOV UR8, UR7 ;  /* 0x0000000700087c82 */ /* 0x000fe40008000000 */
[----:B------:R-:W-:Y:S01]  /*1650*/  UMOV UR10, UR6 ;  /* 0x00000006000a7c82 */ /* 0x000fe20008000000 */
[----:B------:R-:W-:Y:S01]  /*1660*/  UMOV UR16, UR8 ;  /* 0x0000000800107c82 */ /* 0x000fe20008000000 */
[----:B------:R-:W-:Y:S01]  /*1670*/  HGMMA.64x16x16.F32.BF16 R128, gdesc[UR8], RZ, !UPT, gsb0 ;  /* 0x00200000088079f0 */ /* 0x000fe2000c0018ff */
[----:B------:R-:W-:Y:S01]  /*1680*/  UIADD3 UR14, UR6, 0x100, URZ ;  /* 0x00000100060e7890 */ /* 0x000fe2000fffe03f */
[----:B------:R-:W-:Y:S01]  /*1690*/  UMOV UR12, UR8 ;  /* 0x00000008000c7c82 */ /* 0x000fe20008000000 */
[----:B------:R-:W-:Y:S01]  /*16a0*/  UIADD3 UR22, UR6, 0x180, URZ ;  /* 0x0000018006167890 */ /* 0x000fe2000fffe03f */
[----:B------:R-:W-:Y:S01]  /*16b0*/  UMOV UR20, UR8 ;  /* 0x0000000800147c82 */ /* 0x000fe20008000000 */
[----:B------:R-:W-:Y:S01]  /*16c0*/  UMOV UR21, UR9 ;  /* 0x0000000900157c82 */ /* 0x000fe20008000000 */
[----:B------:R-:W-:Y:S01]  /*16d0*/  UMOV UR23, 0x40000040 ;  /* 0x4000004000177882 */ /* 0x000fe20000000000 */
        /* <DEDUP_REMOVED lines=13> */
[----:B------:R-:W-:Y:S01]  /*17b0*/  UMOV UR9, 0x40000040 ;  /* 0x4000004000097882 */ /* 0x000fe20000000000 */
[----:B------:R-:W-:-:S02]  /*17c0*/  WARPGROUP.DEPBAR.LE gsb0, 0x0 ;  /* 0x00008000000079c5 */ /* 0x000fc40000010000 */
[----:B------:R-:W-:-:S06]  /*17d0*/  WARPGROUP.ARRIVE ;  /* 0x00000000000079c5 */ /* 0x000fcc0000000000 */
[----:B------:R-:W-:Y:S03]  /*17e0*/  HGMMA.64x16x16.F32.BF16 R112, gdesc[UR16], RZ, !UPT, gsb0 ;  /* 0x00200000107079f0 */ /* 0x000fe6000c0018ff */
[----:B------:R-:W-:Y:S02]  /*17f0*/  WARPGROUP.DEPBAR.LE gsb0, 0x0 ;  /* 0x00008000000079c5 */ /* 0x000fe40000010000 */
[----:B------:R-:W-:-:S06]  /*1800*/  WARPGROUP.ARRIVE ;  /* 0x00000000000079c5 */ /* 0x000fcc0000000000 */
[----:B------:R-:W-:Y:S01]  /*1810*/  HGMMA.64x16x16.F32.BF16 R96, gdesc[UR12], RZ, !UPT, gsb0 ;  /* 0x002000000c6079f0 */ /* 0x000fe2000c0018ff */
[----:B------:R-:W-:-:S07]  /*1820*/  UIADD3 UR12, UR7, 0x2, URZ ;  /* 0x00000002070c7890 */ /* 0x000fce000fffe03f */
[----:B------:R-:W-:Y:S01]  /*1830*/  UMOV UR8, UR12 ;  /* 0x0000000c00087c82 */ /* 0x000fe20008000000 */
[----:B------:R-:W-:Y:S02]  /*1840*/  WARPGROUP.DEPBAR.LE gsb0, 0x0 ;  /* 0x00008000000079c5 */ /* 0x000fe40000010000 */
[----:B------:R-:W-:-:S06]  /*1850*/  WARPGROUP.ARRIVE ;  /* 0x00000000000079c5 */ /* 0x000fcc0000000000 */
[----:B------:R-:W-:Y:S03]  /*1860*/  HGMMA.64x16x16.F32.BF16 R80, gdesc[UR20], RZ, !UPT, gsb0 ;  /* 0x00200000145079f0 */ /* 0x000fe6000c0018ff */
        /* <DEDUP_REMOVED lines=8> */
[----:B------:R-:W-:Y:S01]  /*18f0*/  HGMMA.64x16x16.F32.BF16 R32, gdesc[UR28], RZ, !UPT, gsb0 ;  /* 0x002000001c2079f0 */ /* 0x000fe2000c0018ff */
[----:B------:R-:W-:Y:S01]  /*1900*/  UMOV UR28, UR42 ;  /* 0x0000002a001c7c82 */ /* 0x000fe20008000000 */
[----:B------:R-:W-:Y:S01]  /*1910*/  UMOV UR29, 0x40000040 ;  /* 0x40000040001d7882 */ /* 0x000fe20000000000 */
[----:B------:R-:W-:Y:S01]  /*1920*/  UMOV UR32, UR28 ;  /* 0x0000001c00207c82 */ /* 0x000fe20008000000 */
        /* <DEDUP_REMOVED lines=9> */
[----:B------:R-:W-:-:S02]  /*19c0*/  WARPGROUP.DEPBAR.LE gsb0, 0x0 ;  /* 0x00008000000079c5 */ /* 0x000fc40000010000 */
[----:B------:R-:W-:-:S06]  /*19d0*/  WARPGROUP.ARRIVE ;  /* 0x00000000000079c5 */ /* 0x000fcc0000000000 */
[----:B------:R-:W-:Y:S01]  /*19e0*/  HGMMA.64x16x16.F32.BF16 R24, gdesc[UR28], RZ, !UPT, gsb0 ;  /* 0x002000001c1879f0 */ /* 0x000fe2000c0018ff */
[----:B------:R-:W-:Y:S01]  /*19f0*/  UMOV UR30, UR10 ;  /* 0x0000000a001e7c82 */ /* 0x000fe20008000000 */
[----:B------:R-:W-:Y:S01]  /*1a00*/  UMOV UR31, UR11 ;  /* 0x0000000b001f7c82 */ /* 0x000fe20008000000 */
[----:B------:R-:W-:Y:S01]  /*1a10*/  UMOV UR11, 0x40000040 ;  /* 0x40000040000b7882 */ /* 0x000fe20000000000 */
[----:B------:R-:W-:Y:S02]  /*1a20*/  WARPGROUP.DEPBAR.LE gsb0, 0x0 ;  /* 0x00008000000079c5 */ /* 0x000fe40000010000 */
[----:B------:R-:W-:-:S06]  /*1a30*/  WARPGROUP.ARRIVE ;  /* 0x00000000000079c5 */ /* 0x000fcc0000000000 */
[----:B------:R-:W-:Y:S01]  /*1a40*/  HGMMA.64x16x16.F32.BF16 R40, gdesc[UR32], RZ, !UPT, gsb0 ;  /* 0x00200000202879f0 */ /* 0x000fe2000c0018ff */
[----:B------:R-:W-:Y:S01]  /*1a50*/  UIADD3 UR34, UR6, 0x202, URZ ;  /* 0x0000020206227890 */ /* 0x000fe2000fffe03f */
        /* <DEDUP_REMOVED lines=23> */
[----:B------:R-:W-:-:S04]  /*1bd0*/  UMOV UR15, 0x40000040 ;  /* 0x40000040000f7882 */ /* 0x000fc80000000000 */
[----:B------:R-:W-:Y:S01]  /*1be0*/  UMOV UR10, UR14 ;  /* 0x0000000e000a7c82 */ /* 0x000fe20008000000 */
[----:B------:R-:W-:Y:S01]  /*1bf0*/  UIADD3 UR14, UR6, 0x182, URZ ;  /* 0x00000182060e7890 */ /* 0x000fe2000fffe03f */
        /* <DEDUP_REMOVED lines=16> */
[----:B------:R-:W-:Y:S03]  /*1d00*/  HGMMA.64x16x16.F32.BF16 R128, gdesc[UR8], R128, gsb0 ;  /* 0x00200000088079f0 */ /* 0x000fe60008001880 */
        /* <DEDUP_REMOVED lines=8> */
[----:B------:R-:W-:Y:S01]  /*1d90*/  HGMMA.64x16x16.F32.BF16 R80, gdesc[UR12], R80, gsb0 ;  /* 0x002000000c5079f0 */ /* 0x000fe20008001850 */
[----:B------:R-:W-:Y:S02]  /*1da0*/  UIADD3 UR12, UR7, 0x402, URZ ;  /* 0x00000402070c7890 */ /* 0x000fe4000fffe03f */
        /* <DEDUP_REMOVED lines=25> */
[----:B------:R-:W-:Y:S01]  /*1f40*/  HGMMA.64x16x16.F32.BF16 R24, gdesc[UR28], R24, gsb0 ;  /* 0x002000001c1879f0 */ /* 0x000fe20008001818 */
[----:B------:R-:W-:Y:S01]  /*1f50*/  UIADD3 UR30, UR6, 0x284, URZ ;  /* 0x00000284061e7890 */ /* 0x000fe2000fffe03f */
[----:B------:R-:W-:Y:S01]  /*1f60*/  UMOV UR31, 0x40000040 ;  /* 0x40000040001f7882 */ /* 0x000fe20000000000 */
[----:B------:R-:W-:Y:S02]  /*1f70*/  WARPGROUP.DEPBAR.LE gsb0, 0x0 ;  /* 0x00008000000079c5 */ /* 0x000fe40000010000 */
        /* <DEDUP_REMOVED lines=12> */
[----:B------:R-:W-:Y:S02]  /*2040*/  UIADD3 UR12, UR7, 0x4, URZ ;  /* 0x00000004070c7890 */ /* 0x000fe4000fffe03f */
[----:B------:R-:W-:Y:S01]  /*2050*/  UIADD3 UR14, UR6, 0x84, URZ ;  /* 0x00000084060e7890 */ /* 0x000fe2000fffe03f */
[----:B------:R-:W-:Y:S01]  /*2060*/  UMOV UR15, 0x40000040 ;  /* 0x40000040000f7882 */ /* 0x000fe20000000000 */
[----:B------:R-:W-:Y:S02]  /*2070*/  WARPGROUP.DEPBAR.LE gsb0, 0x0 ;  /* 0x00008000000079c5 */ /* 0x000fe40000010000 */
[----:B------:R-:W-:-:S06]  /*2080*/  WARPGROUP.ARRIVE ;  /* 0x00000000000079c5 */ /* 0x000fcc0000000000 */
[----:B------:R-:W-:Y:S01]  /*2090*/  HGMMA.64x16x16.F32.BF16 R88, gdesc[UR20], R88, gsb0 ;  /* 0x00200000145879f0 */ /* 0x000fe20008001858 */
[----:B------:R-:W-:Y:S01]  /*20a0*/  UIADD3 UR22, UR6, 0x4, URZ ;  /* 0x0000000406167890 */ /* 0x000fe2000fffe03f */
[----:B------:R-:W-:Y:S01]  /*20b0*/  UMOV UR20, UR12 ;  /* 0x0000000c00147c82 */ /* 0x000fe20008000000 */
[----:B------:R-:W-:Y:S01]  /*20c0*/  UMOV UR21, 0x40000040 ;  /* 0x4000004000157882 */ /* 0x000fe20000000000 */
        /* <DEDUP_REMOVED lines=13> */
[----:B------:R-:W-:Y:S01]  /*21a0*/  UMOV UR24, UR20 ;  /* 0x0000001400187c82 */ /* 0x000fe20008000000 */
[----:B------:R-:W-:Y:S01]  /*21b0*/  UMOV UR25, UR21 ;  /* 0x0000001500197c82 */ /* 0x000fe20008000000 */
[----:B------:R-:W-:Y:S01]  /*21c0*/  UMOV UR27, 0x40000040 ;  /* 0x40000040001b7882 */ /* 0x000fe20000000000 */
[----:B------:R-:W-:Y:S02]  /*21d0*/  WARPGROUP.DEPBAR.LE gsb0, 0x0 ;  /* 0x00008000000079c5 */ /* 0x000fe40000010000 */
        /* <DEDUP_REMOVED lines=11> */
[----:B------:R-:W-:Y:S01]  /*2290*/  HGMMA.64x16x16.F32.BF16 R112, gdesc[UR12], R112, gsb0 ;  /* 0x002000000c7079f0 */ /* 0x000fe20008001870 */
[----:B------:R-:W-:Y:S01]  /*22a0*/  UIADD3 UR12, UR7, 0x6, URZ ;  /* 0x00000006070c7890 */ /* 0x000fe2000fffe03f */
[----:B------:R-:W-:Y:S01]  /*22b0*/  UMOV UR13, 0x40000040 ;  /* 0x40000040000d7882 */ /* 0x000fe20000000000 */
[----:B------:R-:W-:Y:S02]  /*22c0*/  WARPGROUP.DEPBAR.LE gsb0, 0x0 ;  /* 0x00008000000079c5 */ /* 0x000fe40000010000 */
[----:B------:R-:W-:-:S06]  /*22d0*/  WARPGROUP.ARRIVE ;  /* 0x00000000000079c5 */ /* 0x000fcc0000000000 */
[----:B------:R-:W-:Y:S03]  /*22e0*/  HGMMA.64x16x16.F32.BF16 R96, gdesc[UR24], R96, gsb0 ;  /* 0x00200000186079f0 */ /* 0x000fe60008001860 */
[----:B------:R-:W-:Y:S02]  /*22f0*/  WARPGROUP.DEPBAR.LE gsb0, 0x0 ;  /* 0x00008000000079c5 */ /* 0x000fe40000010000 */
[----:B------:R-:W-:-:S06]  /*2300*/  WARPGROUP.ARRIVE ;  /* 0x00000000000079c5 */ /* 0x000fcc0000000000 */
[----:B------:R-:W-:Y:S01]  /*2310*/  HGMMA.64x16x16.F32.BF16 R80, gdesc[UR8], R80, gsb0 ;  /* 0x00200000085079f0 */ /* 0x000fe20008001850 */
[----:B------:R-:W-:Y:S02]  /*2320*/  UIADD3 UR8, UR7, 0x404, URZ ;  /* 0x0000040407087890 */ /* 0x000fe4000fffe03f */
[----:B------:R-:W-:Y:S01]  /*2330*/  UIADD3 UR7, UR7, 0x406, URZ ;  /* 0x0000040607077890 */ /* 0x000fe2000fffe03f */
        /* <DEDUP_REMOVED lines=24> */
[----:B------:R-:W-:Y:S01]  /*24c0*/  UMOV UR34, UR14 ;  /* 0x0000000e00227c82 */ /* 0x000fe20008000000 */
[----:B------:R-:W-:Y:S01]  /*24d0*/  UMOV UR35, UR15 ;  /* 0x0000000f00237c82 */ /* 0x000fe20008000000 */
[----:B------:R-:W-:Y:S01]  /*24e0*/  UIADD3 UR14, UR6, 0x6, URZ ;  /* 0x00000006060e7890 */ /* 0x000fe2000fffe03f */
        /* <DEDUP_REMOVED lines=100> */
[----:B------:R-:W-:Y:S05]  /*2b30*/  @!P1 BRA `(.L_x_22) ;  /* 0x0000001800109947 */ /* 0x000fea0003800000 */
[----:B------:R-:W-:Y:S01]  /*2b40*/  UIADD3 UR6, UR37, 0x1, URZ ;  /* 0x0000000125067890 */ /* 0x000fe2000fffe03f */
[----:B------:R-:W-:Y:S02]  /*2b50*/  IMAD.MOV.U32 R3, RZ, RZ, R0 ;  /* 0x000000ffff037224 */ /* 0x000fe400078e0000 */
[----:B01----:R-:W-:Y:S01]  /*2b60*/  IMAD.U32 R4, RZ, RZ, UR37 ;  /* 0x00000025ff047e24 */ /* 0x003fe2000f8e00ff */
[----:B------:R-:W-:-:S04]  /*2b70*/  UISETP.NE.AND UP0, UPT, UR6, 0x5, UPT ;  /* 0x000000050600788c */ /* 0x000fc8000bf05270 */
[----:B------:R-:W-:Y:S02]  /*2b80*/  USEL UR7, URZ, 0x1, UP0 ;  /* 0x000000013f077887 */ /* 0x000fe40008000000 */
[----:B------:R-:W-:Y:S02]  /*2b90*/  USEL UR6, UR6, URZ, UP0 ;  /* 0x0000003f06067287 */ /* 0x000fe40008000000 */
[----:B------:R-:W-:-:S06]  /*2ba0*/  ULOP3.LUT UR7, UR36, UR7, URZ, 0x3c, !UPT ;  /* 0x0000000724077292 */ /* 0x000fcc000f8e3c3f */
[----:B------:R-:W-:-:S07]  /*2bb0*/  IMAD.U32 R7, RZ, RZ, UR7 ;  /* 0x00000007ff077e24 */ /* 0x000fce000f8e00ff */
.L_x_29:
[----:B------:R-:W-:Y:S05]  /*2bc0*/  @!P0 BRA `(.L_x_23) ;  /* 0x0000000000048947 */ /* 0x000fea0003800000 */
[----:B------:R-:W-:Y:S01]  /*2bd0*/  BPT.TRAP 0x1 ;  /* 0x000000040000795c */ /* 0x000fe20000300000 */
.L_x_23:
[----:B------:R-:W-:Y:S01]  /*2be0*/  ULEA UR7, UR6, UR39, 0x3 ;  /* 0x0000002706077291 */ /* 0x000fe2000f8e183f */
[----:B------:R-:W-:-:S08]  /*2bf0*/  SHF.L.U32 R5, R7, 0x1f, RZ ;  /* 0x0000001f07057819 */ /* 0x000fd000000006ff */
[----:B------:R0:W1:Y:S01]  /*2c00*/  SYNCS.PHASECHK.TRANS64.TRYWAIT P1, [UR7], R5 ;  /* 0x00000005ff0075a7 */ /* 0x0000620008020147 */
[----:B------:R-:W-:Y:S05]  /*2c10*/  @!P0 BRA `(.L_x_24) ;  /* 0x0000000000048947 */ /* 0x000fea0003800000 */
[----:B------:R-:W-:Y:S01]  /*2c20*/  BPT.TRAP 0x1 ;  /* 0x000000040000795c */ /* 0x000fe20000300000 */
.L_x_24:
[----:B-1----:R-:W-:Y:S05]  /*2c30*/  @P1 BRA `(.L_x_25) ;  /* 0x0000000000081947 */ /* 0x002fea0003800000 */
[----:B------:R-:W1:Y:S02]  /*2c40*/  SYNCS.PHASECHK.TRANS64.TRYWAIT P1, [UR7], R5 ;  /* 0x00000005ff0075a7 */ /* 0x000e640008020147 */
[----:B-1----:R-:W-:Y:S05]  /*2c50*/  @!P1 BRA `(.L_x_26) ;  /* 0x000000a4003c9947 */ /* 0x002fea0003800000 */
.L_x_25:
[----:B------:R-:W-:Y:S01]  /*2c60*/  UIMAD UR7, UR6, 0x600, UR4 ;  /* 0x00000600060778a4 */ /* 0x000fe2000f8e0204 */
[----:B------:R-:W-:Y:S01]  /*2c70*/  WARPGROUP.ARRIVE ;  /* 0x00000000000079c5 */ /* 0x000fe20000000000 */
[----:B------:R-:W-:Y:S01]  /*2c80*/  UIMAD UR42, UR6, 0x380, UR5 ;  /* 0x00000380062a78a4 */ /* 0x000fe2000f8e0205 */
[----:B------:R-:W-:Y:S01]  /*2c90*/  UMOV UR9, 0x40000040 ;  /* 0x4000004000097882 */ /* 0x000fe20000000000 */
[----:B------:R-:W-:Y:S02]  /*2ca0*/  UMOV UR11, 0x40000040 ;  /* 0x40000040000b7882 */ /* 0x000fe40000000000 */
[----:B------:R-:W-:Y:S01]  /*2cb0*/  UIADD3 UR14, UR42, 0x80, URZ ;  /* 0x000000802a0e7890 */ /* 0x000fe2000fffe03f */
[----:B------:R-:W-:Y:S02]  /*2cc0*/  UMOV UR8, UR7 ;  /* 0x0000000700087c82 */ /* 0x000fe40008000000 */
[----:B------:R-:W-:Y:S01]  /*2cd0*/  UMOV UR10, UR42 ;  /* 0x0000002a000a7c82 */ /* 0x000fe20008000000 */
[----:B------:R-:W-:Y:S01]  /*2ce0*/  UMOV UR12, UR8 ;  /* 0x00000008000c7c82 */ /* 0x000fe20008000000 */
[----:B------:R-:W-:Y:S01]  /*2cf0*/  HGMMA.64x16x16.F32.BF16 R128, gdesc[UR8], R128, gsb0 ;  /* 0x00200000088079f0 */ /* 0x000fe20008001880 */
        /* <DEDUP_REMOVED lines=22> */
[----:B------:R-:W-:-:S02]  /*2e60*/  UIADD3 UR8, UR7, 0x2, URZ ;  /* 0x0000000207087890 */ /* 0x000fc4000fffe03f */
[----:B------:R-:W-:Y:S01]  /*2e70*/  UIADD3 UR9, UR42, 0x2, URZ ;  /* 0x000000022a097890 */ /* 0x000fe2000fffe03f */
        /* <DEDUP_REMOVED lines=61> */
[----:B------:R-:W-:Y:S01]  /*3250*/  UMOV UR12, UR8 ;  /* 0x00000008000c7c82 */ /* 0x000fe20008000000 */
[----:B------:R-:W-:Y:S01]  /*3260*/  UMOV UR13, 0x40000040 ;  /* 0x40000040000d7882 */ /* 0x000fe20000000000 */
        /* <DEDUP_REMOVED lines=79> */
[----:B------:R-:W-:Y:S02]  /*3760*/  UIADD3 UR16, UR42, 0x4, URZ ;  /* 0x000000042a107890 */ /* 0x000fe4000fffe03f */
[----:B------:R-:W-:Y:S02]  /*3770*/  UIADD3 UR17, UR42, 0x84, URZ ;  /* 0x000000842a117890 */ /* 0x000fe4000fffe03f */
        /* <DEDUP_REMOVED lines=23> */
[----:B------:R-:W-:Y:S01]  /*38f0*/  UMOV UR14, UR17 ;  /* 0x00000011000e7c82 */ /* 0x000fe20008000000 */
[----:B------:R-:W-:Y:S01]  /*3900*/  UMOV UR15, 0x40000040 ;  /* 0x40000040000f7882 */ /* 0x000fe20000000000 */
[----:B------:R-:W-:Y:S01]  /*3910*/  UMOV UR17, UR9 ;  /* 0x0000000900117c82 */ /* 0x000fe20008000000 */
        /* <DEDUP_REMOVED lines=57> */
[----:B------:R-:W-:Y:S01]  /*3cb0*/  UIADD3 UR7, UR7, 0x406, URZ ;  /* 0x0000040607077890 */ /* 0x000fe2000fffe03f */
        /* <DEDUP_REMOVED lines=88> */
[----:B------:R-:W-:Y:S01]  /*4240*/  BPT.TRAP 0x1 ;  /* 0x000000040000795c */ /* 0x000fe20000300000 */
.L_x_27:
[----:B------:R-:W-:-:S13]  /*4250*/  ISETP.NE.AND P1, PT, R23, RZ, PT ;  /* 0x000000ff1700720c */ /* 0x000fda0003f25270 */
[----:B01----:R-:W-:-:S05]  /*4260*/  @P1 LEA R5, R4, UR39, 0x3 ;  /* 0x0000002704051c11 */ /* 0x003fca000f8e18ff */
[----:B------:R-:W-:-:S05]  /*4270*/  @P1 VIADD R5, R5, 0x28 ;  /* 0x0000002805051836 */ /* 0x000fca0000000000 */
[----:B------:R-:W-:-:S04]  /*4280*/  @P1 PRMT R5, R22, 0x654, R5 ;  /* 0x0000065416051816 */ /* 0x000fc80000000005 */
[----:B------:R0:W-:Y:S01]  /*4290*/  @P1 SYNCS.ARRIVE.TRANS64.RED.A1T0 RZ, [R5+URZ], RZ ;  /* 0x000000ff05ff19a7 */ /* 0x0001e2000810043f */
[----:B------:R-:W-:-:S13]  /*42a0*/  ISETP.GT.U32.AND P1, PT, R19, 0x1, PT ;  /* 0x000000011300780c */ /* 0x000fda0003f24070 */
[----:B0-----:R-:W-:Y:S05]  /*42b0*/  @P1 BRA `(.L_x_28) ;  /* 0x0000000000041947 */ /* 0x001fea0003800000 */
[----:B------:R-:W-:Y:S01]  /*42c0*/  BPT.TRAP 0x1 ;  /* 0x000000040000795c */ /* 0x000fe20000300000 */
.L_x_28:
[----:B------:R-:W-:Y:S01]  /*42d0*/  UIADD3 UR6, UR6, 0x1, URZ ;  /* 0x0000000106067890 */ /* 0x000fe2000fffe03f */
[C---:B------:R-:W-:Y:S01]  /*42e0*/  ISETP.GT.AND P2, PT, R3.reuse, 0x1, PT ;  /* 0x000000010300780c */ /* 0x040fe20003f44270 */
[----:B------:R-:W-:Y:S02]  /*42f0*/  VIADD R4, R4, 0x1 ;  /* 0x0000000104047836 */ /* 0x000fe40000000000 */
[----:B------:R-:W-:Y:S01]  /*4300*/  UISETP.NE.AND UP0, UPT, UR6, 0x5, UPT ;  /* 0x000000050600788c */ /* 0x000fe2000bf05270 */
[----:B------:R-:W-:Y:S02]  /*4310*/  VIADD R3, R3, 0xffffffff ;  /* 0xffffffff03037836 */ /* 0x000fe40000000000 */
[C---:B------:R-:W-:Y:S01]  /*4320*/  ISETP.NE.AND P1, PT, R4.reuse, 0x5, PT ;  /* 0x000000050400780c */ /* 0x040fe20003f25270 */
[----:B------:R-:W-:Y:S02]  /*4330*/  USEL UR7, URZ, 0x1, UP0 ;  /* 0x000000013f077887 */ /* 0x000fe40008000000 */
[----:B------:R-:W-:Y:S01]  /*4340*/  USEL UR6, UR6, URZ, UP0 ;  /* 0x0000003f06067287 */ /* 0x000fe20008000000 */
[----:B------:R-:W-:-:S03]  /*4350*/  SEL R4, R4, RZ, P1 ;  /* 0x000000ff04047207 */ /* 0x000fc60000800000 */
[----:B------:R-:W-:Y:S01]  /*4360*/  LOP3.LUT R7, R7, UR7, RZ, 0x3c, !PT ;  /* 0x0000000707077c12 */ /* 0x000fe2000f8e3cff */
[----:B------:R-:W-:Y:S07]  /*4370*/  @P2 BRA `(.L_x_29) ;  /* 0xffffffe800102947 */ /* 0x000fee000383ffff */
.L_x_22:
[----:B------:R-:W3:Y:S02]  /*4380*/  LDC R3, c[0x0][0x28c] ;  /* 0x0000a300ff037b82 */ /* 0x000ee40000000800 */
[----:B---3--:R-:W-:-:S13]  /*4390*/  ISETP.GE.AND P1, PT, R3, 0x1, PT ;  /* 0x000000010300780c */ /* 0x008fda0003f26270 */
[----:B------:R-:W-:Y:S05]  /*43a0*/  @!P1 BRA `(.L_x_30) ;  /* 0x0000000000389947 */ /* 0x000fea0003800000 */
[----:B------:R-:W-:Y:S05]  /*43b0*/  @!P0 BRA `(.L_x_31) ;  /* 0x0000000000048947 */ /* 0x000fea0003800000 */
[----:B------:R-:W-:Y:S01]  /*43c0*/  BPT.TRAP 0x1 ;  /* 0x000000040000795c */ /* 0x000fe20000300000 */
.L_x_31:
[----:B------:R-:W-:-:S13]  /*43d0*/  ISETP.NE.AND P0, PT, R23, RZ, PT ;  /* 0x000000ff1700720c */ /* 0x000fda0003f05270 */
[----:B------:R-:W-:-:S04]  /*43e0*/  @P0 VIADD R0, R0, UR37 ;  /* 0x0000002500000c36 */ /* 0x000fc80008000000 */
[----:B01----:R-:W-:-:S05]  /*43f0*/  @P0 IMAD.WIDE.U32 R4, R0, -0x33333333, RZ ;  /* 0xcccccccd00040825 */ /* 0x003fca00078e00ff */
[----:B------:R-:W-:-:S05]  /*4400*/  @P0 SHF.R.U32.HI R5, RZ, 0x2, R5 ;  /* 0x00000002ff050819 */ /* 0x000fca0000011605 */
[----:B------:R-:W-:-:S05]  /*4410*/  @P0 IMAD R0, R5, -0x5, R0 ;  /* 0xfffffffb05000824 */ /* 0x000fca00078e0200 */
[----:B------:R-:W-:-:S05]  /*4420*/  @P0 LEA R0, R0, UR39, 0x3 ;  /* 0x0000002700000c11 */ /* 0x000fca000f8e18ff */
[----:B------:R-:W-:-:S05]  /*4430*/  @P0 VIADD R3, R0, 0x28 ;  /* 0x0000002800030836 */ /* 0x000fca0000000000 */
[----:B------:R-:W-:-:S04]  /*4440*/  @P0 PRMT R3, R22, 0x654, R3 ;  /* 0x0000065416030816 */ /* 0x000fc80000000003 */
[----:B------:R3:W-:Y:S01]  /*4450*/  @P0 SYNCS.ARRIVE.TRANS64.RED.A1T0 RZ, [R3+URZ], RZ ;  /* 0x000000ff03ff09a7 */ /* 0x0007e2000810043f */
[----:B------:R-:W-:-:S13]  /*4460*/  ISETP.GT.U32.AND P0, PT, R19, 0x1, PT ;  /* 0x000000011300780c */ /* 0x000fda0003f04070 */
[----:B---3--:R-:W-:Y:S05]  /*4470*/  @P0 BRA `(.L_x_30) ;  /* 0x0000000000040947 */ /* 0x008fea0003800000 */
[----:B------:R-:W-:Y:S01]  /*4480*/  BPT.TRAP 0x1 ;  /* 0x000000040000795c */ /* 0x000fe20000300000 */
.L_x_30:
[--C-:B------:R-:W-:Y:S01]  /*4490*/  SHF.R.U32.HI R0, RZ, 0x2, R18.reuse ;  /* 0x00000002ff007819 */ /* 0x100fe20000011612 */
[----:B------:R-:W3:Y:S01]  /*44a0*/  LDC R7, c[0x0][0x288] ;  /* 0x0000a200ff077b82 */ /* 0x000ee20000000800 */
[----:B01----:R-:W-:Y:S01]  /*44b0*/  SHF.R.U32.HI R5, RZ, 0x7, R18 ;  /* 0x00000007ff057819 */ /* 0x003fe20000011612 */
[----:B------:R-:W-:Y:S01]  /*44c0*/  UIADD3 UR37, UR38, UR37, URZ ;  /* 0x0000002526257290 */ /* 0x000fe2000fffe03f */
[----:B------:R-:W-:Y:S01]  /*44d0*/  LOP3.LUT R3, R0, 0x7, RZ, 0xc0, !PT ;  /* 0x0000000700037812 */ /* 0x000fe200078ec0ff */
[C---:B------:R-:W-:Y:S01]  /*44e0*/  IMAD.SHL.U32 R10, R18.reuse, 0x2, RZ ;  /* 0x00000002120a7824 */ /* 0x040fe200078e00ff */
[----:B------:R-:W-:Y:S01]  /*44f0*/  LOP3.LUT R0, R5, 0x1, RZ, 0xc0, !PT ;  /* 0x0000000105007812 */ /* 0x000fe200078ec0ff */
[----:B------:R-:W-:Y:S01]  /*4500*/  UISETP.GT.U32.AND UP0, UPT, UR37, 0x4, UPT ;  /* 0x000000042500788c */ /* 0x000fe2000bf04070 */
[----:B------:R-:W-:Y:S01]  /*4510*/  LOP3.LUT R4, R18, 0x60, RZ, 0xc0, !PT ;  /* 0x0000006012047812 */ /* 0x000fe200078ec0ff */
[----:B------:R-:W-:Y:S01]  /*4520*/  ULDC UR7, c[0x0][0x284] ;  /* 0x0000a10000077ab9 */ /* 0x000fe20000000800 */
[----:B------:R-:W-:Y:S01]  /*4530*/  UISETP.GE.U32.AND UP1, UPT, UR38, 0x5, UPT ;  /* 0x000000052600788c */ /* 0x000fe2000bf26070 */
[----:B------:R-:W-:Y:S01]  /*4540*/  IMAD.SHL.U32 R6, R0, 0x40, RZ ;  /* 0x0000004000067824 */ /* 0x000fe200078e00ff */
[----:B------:R-:W-:Y:S01]  /*4550*/  SHF.R.U32.HI R4, RZ, 0x1, R4 ;  /* 0x00000001ff047819 */ /* 0x000fe20000011604 */
[----:B------:R-:W-:Y:S01]  /*4560*/  UISETP.LT.U32.AND UP0, UPT, UR38, 0x5, UP0 ;  /* 0x000000052600788c */ /* 0x000fe20008701070 */
[----:B------:R-:W-:Y:S01]  /*4570*/  SHF.R.S32.HI R15, RZ, 0x1f, R137 ;  /* 0x0000001fff0f7819 */ /* 0x000fe20000011489 */
[----:B------:R-:W-:Y:S01]  /*4580*/  UIMAD.WIDE.U32 UR4, UR37, -0x33333333, URZ ;  /* 0xcccccccd250478a5 */ /* 0x000fe2000f8e003f */
[-CC-:B------:R-:W-:Y:S01]  /*4590*/  IADD3 R5, RZ, -R4.reuse, -R3.reuse ;  /* 0x80000004ff057210 */ /* 0x180fe20007ffe803 */
[----:B------:R-:W-:Y:S01]  /*45a0*/  USEL UR6, URZ, 0x1, !UP0 ;  /* 0x000000013f067887 */ /* 0x000fe2000c000000 */
[----:B------:R-:W-:Y:S01]  /*45b0*/  LOP3.LUT R3, R6, 0x40, R3, 0xe2, !PT ;  /* 0x0000004006037812 */ /* 0x000fe200078ee203 */
[----:B------:R-:W-:Y:S01]  /*45c0*/  ULDC.64 UR8, c[0x0][0x5d0] ;  /* 0x0001740000087ab9 */ /* 0x000fe20000000a00 */
[----:B------:R-:W-:Y:S01]  /*45d0*/  USHF.R.U32.HI UR4, URZ, 0x2, UR5 ;  /* 0x000000023f047899 */ /* 0x000fe20008011605 */
[----:B------:R-:W-:Y:S01]  /*45e0*/  IMAD R6, R0, -0x40, R5 ;  /* 0xffffffc000067824 */ /* 0x000fe200078e0205 */
[----:B------:R-:W-:Y:S01]  /*45f0*/  LOP3.LUT R142, R3, R4, RZ, 0xfc, !PT ;  /* 0x00000004038e7212 */ /* 0x000fe200078efcff */
[----:B------:R-:W-:Y:S01]  /*4600*/  IMAD R3, R138, 0x70, RZ ;  /* 0x000000708a037824 */ /* 0x000fe200078e02ff */
[----:B------:R-:W-:Y:S01]  /*4610*/  LOP3.LUT R0, R18, 0x3, RZ, 0xc0, !PT ;  /* 0x0000000312007812 */ /* 0x000fe200078ec0ff */
[----:B------:R-:W-:Y:S01]  /*4620*/  ULOP3.LUT UR36, UR36, UR6, URZ, 0x3c, !UPT ;  /* 0x0000000624247292 */ /* 0x000fe2000f8e3c3f */
[----:B------:R-:W-:Y:S01]  /*4630*/  IMAD.MOV.U32 R143, RZ, RZ, RZ ;  /* 0x000000ffff8f7224 */ /* 0x000fe200078e00ff */
[----:B------:R-:W-:Y:S01]  /*4640*/  UIMAD UR37, UR4, -0x5, UR37 ;  /* 0xfffffffb042578a4 */ /* 0x000fe2000f8e0225 */
[C---:B---3--:R-:W-:Y:S01]  /*4650*/  ISETP.GE.AND P0, PT, R3.reuse, R7, PT ;  /* 0x000000070300720c */ /* 0x048fe20003f06270 */
[----:B------:R-:W-:Y:S01]  /*4660*/  IMAD R8, R0, -0x2, R7 ;  /* 0xfffffffe00087824 */ /* 0x000fe200078e0207 */
[----:B------:R-:W-:Y:S01]  /*4670*/  LOP3.LUT R10, R3, 0x6, R10, 0xf8, !PT ;  /* 0x00000006030a7812 */ /* 0x000fe200078ef80a */
[C---:B------:R-:W-:Y:S01]  /*4680*/  IMAD R7, R136.reuse, 0xc0, RZ ;  /* 0x000000c088077824 */ /* 0x040fe200078e02ff */
[----:B------:R-:W-:Y:S01]  /*4690*/  @UP1 ULOP3.LUT UR36, UR36, 0x1, UR4, 0x78, !UPT ;  /* 0x0000000124241892 */ /* 0x000fe2000f8e7804 */
[----:B------:R-:W-:Y:S01]  /*46a0*/  IMAD R0, R15, UR8, RZ ;  /* 0x000000080f007c24 */ /* 0x000fe2000f8e02ff */
[----:B------:R-:W-:Y:S01]  /*46b0*/  SHF.R.S32.HI R11, RZ, 0x1f, R10 ;  /* 0x0000001fff0b7819 */ /* 0x000fe2000001140a */
[----:B------:R-:W-:Y:S01]  /*46c0*/  IMAD.WIDE R142, R136, 0xc0, R142 ;  /* 0x000000c0888e7825 */ /* 0x000fe200078e028e */
[----:B------:R-:W-:-:S03]  /*46d0*/  ISETP.GE.OR P0, PT, R7, UR7, P0 ;  /* 0x0000000707007c0c */ /* 0x000fc60008706670 */
[----:B------:R-:W-:Y:S01]  /*46e0*/  IMAD R9, R137, UR9, R0 ;  /* 0x0000000989097c24 */ /* 0x000fe2000f8e0200 */
[----:B------:R-:W-:Y:S01]  /*46f0*/  IADD3 R0, -R7, UR7, R6 ;  /* 0x0000000707007c10 */ /* 0x000fe2000fffe106 */
[----:B------:R-:W-:-:S04]  /*4700*/  IMAD.WIDE.U32 R4, R137, UR8, R10 ;  /* 0x0000000889047c25 */ /* 0x000fc8000f8e000a */
[----:B------:R-:W-:Y:S02]  /*4710*/  IMAD.IADD R7, R5, 0x1, R9 ;  /* 0x0000000105077824 */ /* 0x000fe400078e0209 */
[----:B------:R-:W-:Y:S02]  /*4720*/  IMAD.IADD R3, R8, 0x1, -R3 ;  /* 0x0000000108037824 */ /* 0x000fe400078e0a03 */
[----:B------:R-:W-:Y:S02]  /*4730*/  IMAD.MOV.U32 R136, RZ, RZ, -0x1 ;  /* 0xffffffffff887424 */ /* 0x000fe400078e00ff */
[----:B------:R-:W-:Y:S01]  /*4740*/  IMAD.MOV.U32 R6, RZ, RZ, R4 ;  /* 0x000000ffff067224 */ /* 0x000fe200078e0004 */
[----:B------:R-:W-:Y:S06]  /*4750*/  @P0 BRA `(.L_x_32) ;  /* 0x0000006c00380947 */ /* 0x000fec0003800000 */
[----:B------:R-:W0:Y:S01]  /*4760*/  LDC.64 R4, c[0x0][0x5c8] ;  /* 0x00017200ff047b82 */ /* 0x000e220000000a00 */
[----:B-----5:R-:W-:Y:S01]  /*4770*/  FSETP.NEU.AND P2, PT, R140, RZ, PT ;  /* 0x000000ff8c00720b */ /* 0x020fe20003f4d000 */
[----:B------:R-:W-:Y:S01]  /*4780*/  BSSY B0, `(.L_x_32) ;  /* 0x00006cb000007945 */ /* 0x000fe20003800000 */
[----:B------:R-:W-:-:S04]  /*4790*/  ISETP.GT.AND P0, PT, R3, RZ, PT ;  /* 0x000000ff0300720c */ /* 0x000fc80003f04270 */
[----:B------:R-:W-:Y:S01]  /*47a0*/  ISETP.GT.AND P1, PT, R0, RZ, P0 ;  /* 0x000000ff0000720c */ /* 0x000fe20000724270 */
[-C--:B0-----:R-:W-:Y:S02]  /*47b0*/  IMAD R8, R143, R4.reuse, RZ ;  /* 0x000000048f087224 */ /* 0x081fe400078e02ff */
[----:B------:R-:W-:-:S04]  /*47c0*/  IMAD.WIDE.U32 R146, R142, R4, R6 ;  /* 0x000000048e927225 */ /* 0x000fc800078e0006 */
[----:B------:R-:W-:-:S04]  /*47d0*/  IMAD R7, R142, R5, R8 ;  /* 0x000000058e077224 */ /* 0x000fc800078e0208 */
[----:B------:R-:W-:Y:S01]  /*47e0*/  IMAD.IADD R153, R147, 0x1, R7 ;  /* 0x0000000193997824 */ /* 0x000fe200078e0207 */
[----:B------:R-:W-:Y:S06]  /*47f0*/  @!P2 BRA `(.L_x_33) ;  /* 0x0000004c0044a947 */ /* 0x000fec0003800000 */
[----:B------:R-:W0:Y:S01]  /*4800*/  LDC.64 R20, c[0x0][0x5b8] ;  /* 0x00016e00ff147b82 */ /* 0x000e220000000a00 */
[----:B------:R-:W-:-:S07]  /*4810*/  ULDC.64 UR4, c[0x0][0x5c0] ;  /* 0x0001700000047ab9 */ /* 0x000fce0000000a00 */
[----:B------:R-:W2:Y:S08]  /*4820*/  LDC.64 R144, c[0x0][0x5b0] ;  /* 0x00016c00ff907b82 */ /* 0x000eb00000000a00 */
[----:B------:R-:W1:Y:S01]  /*4830*/  LDC.64 R12, c[0x0][0x5a8] ;  /* 0x00016a00ff0c7b82 */ /* 0x000e620000000a00 */
[-C--:B0-----:R-:W-:Y:S02]  /*4840*/  IMAD R6, R15, R20.reuse, RZ ;  /* 0x000000140f067224 */ /* 0x081fe400078e02ff */
[----:B------:R-:W-:-:S04]  /*4850*/  IMAD.WIDE.U32 R150, R137, R20, R10 ;  /* 0x0000001489967225 */ /* 0x000fc800078e000a */
[----:B------:R-:W-:Y:S02]  /*4860*/  IMAD R21, R137, R21, R6 ;  /* 0x0000001589157224 */ /* 0x000fe400078e0206 */
[-C--:B--2---:R-:W-:Y:S02]  /*4870*/  IMAD R141, R143, R144.reuse, RZ ;  /* 0x000000908f8d7224 */ /* 0x084fe400078e02ff */
[----:B------:R-:W-:Y:S02]  /*4880*/  IMAD.IADD R149, R151, 0x1, R21 ;  /* 0x0000000197957824 */ /* 0x000fe400078e0215 */
[----:B------:R-:W-:Y:S02]  /*4890*/  IMAD.MOV.U32 R148, RZ, RZ, R150 ;  /* 0x000000ffff947224 */ /* 0x000fe400078e0096 */
[C---:B------:R-:W-:Y:S02]  /*48a0*/  IMAD R141, R142.reuse, R145, R141 ;  /* 0x000000918e8d7224 */ /* 0x040fe400078e028d */
[----:B------:R-:W-:-:S04]  /*48b0*/  IMAD.WIDE.U32 R6, R142, R144, R148 ;  /* 0x000000908e067225 */ /* 0x000fc800078e0094 */
[----:B------:R-:W-:Y:S01]  /*48c0*/  IMAD.IADD R7, R7, 0x1, R141 ;  /* 0x0000000107077824 */ /* 0x000fe200078e028d */
[----:B-1----:R-:W-:-:S04]  /*48d0*/  LEA R8, P2, R6, R12, 0x1 ;  /* 0x0000000c06087211 */ /* 0x002fc800078408ff */
[----:B------:R-:W-:-:S05]  /*48e0*/  LEA.HI.X R9, R6, R13, R7, 0x1, P2 ;  /* 0x0000000d06097211 */ /* 0x000fca00010f0c07 */
[----:B------:R0:W2:Y:S01]  /*48f0*/  @P1 LDG.E.LTC128B.U16 R138, desc[UR40][R8.64] ;  /* 0x00000028088a1981 */ /* 0x0000a2000c1e1520 */
[----:B------:R-:W-:Y:S01]  /*4900*/  LEA R6, P2, R146, UR4, 0x1 ;  /* 0x0000000492067c11 */ /* 0x000fe2000f8408ff */
[----:B------:R-:W-:Y:S01]  /*4910*/  IMAD.WIDE.U32 R14, R142, R144, R10 ;  /* 0x000000908e0e7225 */ /* 0x000fe200078e000a */
[----:B------:R-:W-:Y:S01]  /*4920*/  ISETP.GT.AND P3, PT, R3, 0x1, PT ;  /* 0x000000010300780c */ /* 0x000fe20003f64270 */
[----:B------:R-:W-:Y:S01]  /*4930*/  BSSY B1, `(.L_x_34) ;  /* 0x0000011000017945 */ /* 0x000fe20003800000 */
[----:B------:R-:W-:Y:S01]  /*4940*/  SHF.L.U64.HI R147, R144, 0x3, R145 ;  /* 0x0000000390937819 */ /* 0x000fe20000010291 */
[----:B------:R-:W-:Y:S02]  /*4950*/  IMAD.IADD R15, R141, 0x1, R15 ;  /* 0x000000018d0f7824 */ /* 0x000fe400078e020f */
[----:B------:R-:W-:-:S04]  /*4960*/  IMAD.WIDE.U32 R14, R137, R20, R14 ;  /* 0x00000014890e7225 */ /* 0x000fc800078e000e */
[----:B0-----:R-:W-:Y:S01]  /*4970*/  IMAD.IADD R9, R21, 0x1, R15 ;  /* 0x0000000115097824 */ /* 0x001fe200078e020f */
[----:B------:R-:W-:-:S04]  /*4980*/  LEA R8, P4, R14, R12, 0x1 ;  /* 0x0000000c0e087211 */ /* 0x000fc800078808ff */
[----:B------:R-:W-:Y:S01]  /*4990*/  LEA.HI.X R9, R14, R13, R9, 0x1, P4 ;  /* 0x0000000d0e097211 */ /* 0x000fe200020f0c09 */
[----:B--2---:R-:W-:-:S04]  /*49a0*/  IMAD.U32 R7, R138, 0x10000, RZ ;  /* 0x000100008a077824 */ /* 0x004fc800078e00ff */
[----:B------:R-:W-:-:S04]  /*49b0*/  FMUL R7, R7, R140 ;  /* 0x0000008c07077220 */ /* 0x000fc80000400000 */
[----:B------:R-:W-:Y:S01]  /*49c0*/  FFMA R128, R128, R139, R7 ;  /* 0x0000008b80807223 */ /* 0x000fe20000000007 */
[----:B------:R-:W-:Y:S01]  /*49d0*/  LEA.HI.X R7, R146, UR5, R153, 0x1, P2 ;  /* 0x0000000592077c11 */ /* 0x000fe200090f0c99 */
[----:B------:R-:W-:Y:S01]  /*49e0*/  IMAD.SHL.U32 R146, R144, 0x8, RZ ;  /* 0x0000000890927824 */ /* 0x000fe200078e00ff */
[----:B------:R-:W-:Y:S02]  /*49f0*/  ISETP.GT.AND P2, PT, R0, RZ, P3 ;  /* 0x000000ff0000720c */ /* 0x000fe40001f44270 */
[----:B------:R-:W-:-:S05]  /*4a00*/  F2FP.BF16.F32.PACK_AB R128, RZ, R128 ;  /* 0x00000080ff80723e */ /* 0x000fca00000010ff */
[----:B------:R0:W-:Y:S06]  /*4a10*/  @P1 STG.E.U16 desc[UR40][R6.64], R128 ;  /* 0x0000008006001986 */ /* 0x0001ec000c101528 */
[----:B------:R-:W-:Y:S05]  /*4a20*/  @!P2 BRA `(.L_x_35) ;  /* 0x000000000004a947 */ /* 0x000fea0003800000 */
[----:B------:R1:W5:Y:S02]  /*4a30*/  LDG.E.LTC128B.U16 R138, desc[UR40][R8.64+0x2] ;  /* 0x00000228088a7981 */ /* 0x000364000c1e1520 */
.L_x_35:
[----:B------:R-:W-:Y:S05]  /*4a40*/  BSYNC B1 ;  /* 0x0000000000017941 */ /* 0x000fea0003800000 */
.L_x_34:
[----:B-----5:R-:W-:Y:S01]  /*4a50*/  IMAD.U32 R15, R138, 0x10000, RZ ;  /* 0x000100008a0f7824 */ /* 0x020fe200078e00ff */
[----:B------:R-:W-:Y:S01]  /*4a60*/  ISETP.GT.AND P1, PT, R0, 0x8, P0 ;  /* 0x000000080000780c */ /* 0x000fe20000724270 */
[----:B------:R-:W-:-:S04]  /*4a70*/  IMAD.WIDE.U32 R158, R142, R144, R146 ;  /* 0x000000908e9e7225 */ /* 0x000fc800078e0092 */
[----:B------:R-:W-:Y:S01]  /*4a80*/  FMUL R14, R15, R140 ;  /* 0x0000008c0f0e7220 */ /* 0x000fe20000400000 */
[----:B------:R-:W-:Y:S01]  /*4a90*/  IMAD.IADD R161, R141, 0x1, R159 ;  /* 0x000000018da17824 */ /* 0x000fe200078e029f */
[----:B------:R-:W-:Y:S02]  /*4aa0*/  IADD3 R15, P4, R150, R158, RZ ;  /* 0x0000009e960f7210 */ /* 0x000fe40007f9e0ff */
[----:B------:R-:W-:-:S03]  /*4ab0*/  FFMA R129, R129, R139, R14 ;  /* 0x0000008b81817223 */ /* 0x000fc6000000000e */
[----:B0-----:R-:W-:Y:S02]  /*4ac0*/  IMAD.X R128, R161, 0x1, R149, P4 ;  /* 0x00000001a1807824 */ /* 0x001fe400020e0695 */
[----:B------:R-:W-:Y:S02]  /*4ad0*/  F2FP.BF16.F32.PACK_AB R129, RZ, R129 ;  /* 0x00000081ff81723e */ /* 0x000fe400000010ff */
[----:B------:R-:W-:Y:S02]  /*4ae0*/  LEA R14, P4, R15, R12, 0x1 ;  /* 0x0000000c0f0e7211 */ /* 0x000fe400078808ff */
[----:B------:R-:W-:Y:S02]  /*4af0*/  PRMT R154, R129, 0x7610, R154 ;  /* 0x00007610819a7816 */ /* 0x000fe4000000009a */
[----:B------:R-:W-:-:S03]  /*4b00*/  LEA.HI.X R15, R15, R13, R128, 0x1, P4 ;  /* 0x0000000d0f0f7211 */ /* 0x000fc600020f0c80 */
[----:B------:R0:W-:Y:S04]  /*4b10*/  @P2 STG.E.U16 desc[UR40][R6.64+0x2], R154 ;  /* 0x0000029a06002986 */ /* 0x0001e8000c101528 */
[----:B------:R2:W3:Y:S01]  /*4b20*/  @P1 LDG.E.LTC128B.U16 R138, desc[UR40][R14.64] ;  /* 0x000000280e8a1981 */ /* 0x0004e2000c1e1520 */
[C---:B------:R-:W-:Y:S01]  /*4b30*/  IMAD.SHL.U32 R153, R4.reuse, 0x10, RZ ;  /* 0x0000001004997824 */ /* 0x040fe200078e00ff */
[----:B------:R-:W-:Y:S01]  /*4b40*/  SHF.L.U64.HI R155, R4, 0x4, R5 ;  /* 0x00000004049b7819 */ /* 0x000fe20000010205 */
[----:B------:R-:W-:Y:S01]  /*4b50*/  BSSY B1, `(.L_x_36) ;  /* 0x0000011000017945 */ /* 0x000fe20003800000 */
[----:B------:R-:W-:Y:S02]  /*4b60*/  IADD3 R156, P2, R10, R158, RZ ;  /* 0x0000009e0a9c7210 */ /* 0x000fe40007f5e0ff */
[----:B------:R-:W-:-:S03]  /*4b70*/  IADD3 R128, P4, R153, R6, RZ ;  /* 0x0000000699807210 */ /* 0x000fc60007f9e0ff */
[----:B------:R-:W-:Y:S01]  /*4b80*/  IMAD.X R157, R11, 0x1, R161, P2 ;  /* 0x000000010b9d7824 */ /* 0x000fe200010e06a1 */
[----:B------:R-:W-:Y:S01]  /*4b90*/  ISETP.GT.AND P2, PT, R0, 0x8, P3 ;  /* 0x000000080000780c */ /* 0x000fe20001f44270 */
[----:B------:R-:W-:-:S03]  /*4ba0*/  IMAD.WIDE.U32 R156, R137, R20, R156 ;  /* 0x00000014899c7225 */ /* 0x000fc600078e009c */
[----:B--2---:R-:W-:Y:S01]  /*4bb0*/  LEA R14, P5, R156, R12, 0x1 ;  /* 0x0000000c9c0e7211 */ /* 0x004fe200078a08ff */
[----:B---3--:R-:W-:-:S04]  /*4bc0*/  IMAD.U32 R129, R138, 0x10000, RZ ;  /* 0x000100008a817824 */ /* 0x008fc800078e00ff */
[----:B------:R-:W-:-:S04]  /*4bd0*/  FMUL R129, R129, R140 ;  /* 0x0000008c81817220 */ /* 0x000fc80000400000 */
[----:B------:R-:W-:Y:S01]  /*4be0*/  FFMA R129, R130, R139, R129 ;  /* 0x0000008b82817223 */ /* 0x000fe20000000081 */
[----:B------:R-:W-:-:S04]  /*4bf0*/  IMAD.IADD R130, R21, 0x1, R157 ;  /* 0x0000000115827824 */ /* 0x000fc800078e029d */
[----:B0-----:R-:W-:Y:S01]  /*4c00*/  F2FP.BF16.F32.PACK_AB R154, RZ, R129 ;  /* 0x00000081ff9a723e */ /* 0x001fe200000010ff */
[----:B------:R-:W-:Y:S01]  /*4c10*/  IMAD.X R129, R155, 0x1, R7, P4 ;  /* 0x000000019b817824 */ /* 0x000fe200020e0607 */
[----:B------:R-:W-:-:S04]  /*4c20*/  LEA.HI.X R15, R156, R13, R130, 0x1, P5 ;  /* 0x0000000d9c0f7211 */ /* 0x000fc800028f0c82 */
[----:B------:R0:W-:Y:S01]  /*4c30*/  @P1 STG.E.U16 desc[UR40][R128.64], R154 ;  /* 0x0000009a80001986 */ /* 0x0001e2000c101528 */
[----:B------:R-:W-:Y:S05]  /*4c40*/  @!P2 BRA `(.L_x_37) ;  /* 0x000000000004a947 */ /* 0x000fea0003800000 */
[----:B------:R2:W5:Y:S02]  /*4c50*/  LDG.E.LTC128B.U16 R138, desc[UR40][R14.64+0x2] ;  /* 0x000002280e8a7981 */ /* 0x000564000c1e1520 */
.L_x_37:
[----:B------:R-:W-:Y:S05]  /*4c60*/  BSYNC B1 ;  /* 0x0000000000017941 */ /* 0x000fea0003800000 */
.L_x_36:
[----:B-----5:R-:W-:Y:S01]  /*4c70*/  IMAD.U32 R157, R138, 0x10000, RZ ;  /* 0x000100008a9d7824 */ /* 0x020fe200078e00ff */
[----:B------:R-:W-:Y:S01]  /*4c80*/  ISETP.GT.AND P1, PT, R3, 0x8, PT ;  /* 0x000000080300780c */ /* 0x000fe20003f24270 */
[----:B------:R-:W-:Y:S02]  /*4c90*/  BSSY B1, `(.L_x_38) ;  /* 0x000000c000017945 */ /* 0x000fe40003800000 */
[----:B------:R-:W-:Y:S01]  /*4ca0*/  FMUL R130, R157, R140 ;  /* 0x0000008c9d827220 */ /* 0x000fe20000400000 */
[----:B------:R-:W-:Y:S01]  /*4cb0*/  ISETP.GT.AND P4, PT, R0, RZ, P1 ;  /* 0x000000ff0000720c */ /* 0x000fe20000f84270 */
[----:B------:R-:W-:Y:S02]  /*4cc0*/  IMAD R157, R145, 0x78, RZ ;  /* 0x00000078919d7824 */ /* 0x000fe400078e02ff */
[----:B------:R-:W-:Y:S01]  /*4cd0*/  FFMA R130, R131, R139, R130 ;  /* 0x0000008b83827223 */ /* 0x000fe20000000082 */
[----:B------:R-:W-:-:S04]  /*4ce0*/  IMAD.MOV.U32 R131, RZ, RZ, R161 ;  /* 0x000000ffff837224 */ /* 0x000fc800078e00a1 */
[----:B------:R-:W-:-:S04]  /*4cf0*/  F2FP.BF16.F32.PACK_AB R130, RZ, R130 ;  /* 0x00000082ff82723e */ /* 0x000fc800000010ff */
[----:B0-----:R-:W-:Y:S01]  /*4d00*/  PRMT R154, R130, 0x7610, R154 ;  /* 0x00007610829a7816 */ /* 0x001fe2000000009a */
[----:B------:R-:W-:-:S04]  /*4d10*/  IMAD.MOV.U32 R130, RZ, RZ, R158 ;  /* 0x000000ffff827224 */ /* 0x000fc800078e009e */
[----:B------:R0:W-:Y:S01]  /*4d20*/  @P2 STG.E.U16 desc[UR40][R128.64+0x2], R154 ;  /* 0x0000029a80002986 */ /* 0x0001e2000c101528 */
[----:B------:R-:W-:Y:S05]  /*4d30*/  @!P4 BRA `(.L_x_39) ;  /* 0x000000000004c947 */ /* 0x000fea0003800000 */
[----:B------:R3:W5:Y:S02]  /*4d40*/  LDG.E.LTC128B.U16 R138, desc[UR40][R8.64+0x10] ;  /* 0x00001028088a7981 */ /* 0x000764000c1e1520 */
.L_x_39:
[----:B------:R-:W-:Y:S05]  /*4d50*/  BSYNC B1 ;  /* 0x0000000000017941 */ /* 0x000fea0003800000 */
.L_x_38:
[----:B-----5:R-:W-:Y:S01]  /*4d60*/  IMAD.U32 R145, R138, 0x10000, RZ ;  /* 0x000100008a917824 */ /* 0x020fe200078e00ff */
[----:B------:R-:W-:Y:S01]  /*4d70*/  BSSY B1, `(.L_x_40) ;  /* 0x000000d000017945 */ /* 0x000fe20003800000 */
[----:B------:R-:W-:-:S04]  /*4d80*/  IMAD.WIDE.U32 R130, R144, 0x78, R130 ;  /* 0x0000007890827825 */ /* 0x000fc800078e0082 */
[----:B------:R-:W-:Y:S01]  /*4d90*/  FMUL R145, R145, R140 ;  /* 0x0000008c91917220 */ /* 0x000fe20000400000 */
[----:B------:R-:W-:Y:S01]  /*4da0*/  IMAD.IADD R159, R131, 0x1, R157 ;  /* 0x00000001839f7824 */ /* 0x000fe200078e029d */
[----:B0-----:R-:W-:Y:S02]  /*4db0*/  IADD3 R154, P2, P5, R150, R130, R146 ;  /* 0x00000082969a7210 */ /* 0x001fe40007d5e092 */
[----:B------:R-:W-:Y:S02]  /*4dc0*/  FFMA R145, R132, R139, R145 ;  /* 0x0000008b84917223 */ /* 0x000fe40000000091 */
[----:B------:R-:W-:-:S03]  /*4dd0*/  IADD3.X R156, R149, R159, R147, P2, P5 ;  /* 0x0000009f959c7210 */ /* 0x000fc600017ea493 */
[----:B------:R-:W-:Y:S02]  /*4de0*/  F2FP.BF16.F32.PACK_AB R145, RZ, R145 ;  /* 0x00000091ff91723e */ /* 0x000fe400000010ff */
[----:B------:R-:W-:-:S03]  /*4df0*/  ISETP.GT.AND P2, PT, R3, 0x9, PT ;  /* 0x000000090300780c */ /* 0x000fc60003f44270 */
[----:B------:R0:W-:Y:S01]  /*4e00*/  @P4 STG.E.U16 desc[UR40][R6.64+0x10], R145 ;  /* 0x0000109106004986 */ /* 0x0001e2000c101528 */
[----:B------:R-:W-:-:S13]  /*4e10*/  ISETP.GT.AND P5, PT, R0, RZ, P2 ;  /* 0x000000ff0000720c */ /* 0x000fda00017a4270 */
[----:B0-----:R-:W-:Y:S05]  /*4e20*/  @!P5 BRA `(.L_x_41) ;  /* 0x000000000004d947 */ /* 0x001fea0003800000 */
[----:B------:R0:W5:Y:S02]  /*4e30*/  LDG.E.LTC128B.U16 R138, desc[UR40][R8.64+0x12] ;  /* 0x00001228088a7981 */ /* 0x000164000c1e1520 */
.L_x_41:
[----:B------:R-:W-:Y:S05]  /*4e40*/  BSYNC B1 ;  /* 0x0000000000017941 */ /* 0x000fea0003800000 */
.L_x_40:
[----:B-----5:R-:W-:Y:S01]  /*4e50*/  IMAD.U32 R145, R138, 0x10000, RZ ;  /* 0x000100008a917824 */ /* 0x020fe200078e00ff */
[----:B------:R-:W-:Y:S01]  /*4e60*/  ISETP.GT.AND P4, PT, R0, 0x8, P1 ;  /* 0x000000080000780c */ /* 0x000fe20000f84270 */
[----:B------:R-:W-:Y:S02]  /*4e70*/  BSSY B1, `(.L_x_42) ;  /* 0x0000007000017945 */ /* 0x000fe40003800000 */
[----:B------:R-:W-:-:S04]  /*4e80*/  FMUL R132, R145, R140 ;  /* 0x0000008c91847220 */ /* 0x000fc80000400000 */
[----:B------:R-:W-:-:S05]  /*4e90*/  FFMA R132, R133, R139, R132 ;  /* 0x0000008b85847223 */ /* 0x000fca0000000084 */
[----:B------:R-:W-:-:S05]  /*4ea0*/  F2FP.BF16.F32.PACK_AB R132, RZ, R132 ;  /* 0x00000084ff84723e */ /* 0x000fca00000010ff */
[----:B------:R4:W-:Y:S01]  /*4eb0*/  @P5 STG.E.U16 desc[UR40][R6.64+0x12], R132 ;  /* 0x0000128406005986 */ /* 0x0009e2000c101528 */
[----:B------:R-:W-:Y:S05]  /*4ec0*/  @!P4 BRA `(.L_x_43) ;  /* 0x000000000004c947 */ /* 0x000fea0003800000 */
[----:B------:R0:W5:Y:S02]  /*4ed0*/  LDG.E.LTC128B.U16 R138, desc[UR40][R14.64+0x10] ;  /* 0x000010280e8a7981 */ /* 0x000164000c1e1520 */
.L_x_43:
[----:B------:R-:W-:Y:S05]  /*4ee0*/  BSYNC B1 ;  /* 0x0000000000017941 */ /* 0x000fea0003800000 */
.L_x_42:
        /* <DEDUP_REMOVED lines=9> */
.L_x_45:
[----:B------:R-:W-:Y:S05]  /*4f80*/  BSYNC B1 ;  /* 0x0000000000017941 */ /* 0x000fea0003800000 */
.L_x_44:
[----:B-----5:R-:W-:-:S04]  /*4f90*/  IMAD.U32 R131, R138, 0x10000, RZ ;  /* 0x000100008a837824 */ /* 0x020fc800078e00ff */
[----:B----4-:R-:W-:Y:S01]  /*4fa0*/  FMUL R132, R131, R140 ;  /* 0x0000008c83847220 */ /* 0x010fe20000400000 */
[----:B------:R-:W-:-:S03]  /*4fb0*/  IADD3 R131, P4, R150, R130, RZ ;  /* 0x0000008296837210 */ /* 0x000fc60007f9e0ff */
[----:B------:R-:W-:Y:S02]  /*4fc0*/  FFMA R132, R135, R139, R132 ;  /* 0x0000008b87847223 */ /* 0x000fe40000000084 */
[----:B------:R-:W-:Y:S01]  /*4fd0*/  IMAD.X R148, R159, 0x1, R149, P4 ;  /* 0x000000019f947824 */ /* 0x000fe200020e0695 */
[C---:B------:R-:W-:Y:S02]  /*4fe0*/  LEA R130, P4, R131.reuse, R12, 0x1 ;  /* 0x0000000c83827211 */ /* 0x040fe400078808ff */
[----:B------:R-:W-:Y:S02]  /*4ff0*/  F2FP.BF16.F32.PACK_AB R132, RZ, R132 ;  /* 0x00000084ff84723e */ /* 0x000fe400000010ff */
[----:B------:R-:W-:Y:S02]  /*5000*/  LEA.HI.X R131, R131, R13, R148, 0x1, P4 ;  /* 0x0000000d83837211 */ /* 0x000fe400020f0c94 */
[----:B0-----:R-:W-:-:S05]  /*5010*/  PRMT R133, R132, 0x7610, R133 ;  /* 0x0000761084857816 */ /* 0x001fca0000000085 */
[----:B------:R0:W-:Y:S01]  /*5020*/  @P5 STG.E.U16 desc[UR40][R128.64+0x12], R133 ;  /* 0x0000128580005986 */ /* 0x0001e2000c101528 */
[----:B------:R-:W-:-:S13]  /*5030*/  ISETP.GT.AND P5, PT, R0, 0x80, P0 ;  /* 0x000000800000780c */ /* 0x000fda00007a4270 */
[----:B------:R4:W2:Y:S01]  /*5040*/  @P5 LDG.E.LTC128B.U16 R138, desc[UR40][R130.64] ;  /* 0x00000028828a5981 */ /* 0x0008a2000c1e1520 */
[----:B------:R-:W-:Y:S01]  /*5050*/  IMAD.WIDE.U32 R148, R144, 0x78, R146 ;  /* 0x0000007890947825 */ /* 0x000fe200078e0092 */
[----:B------:R-:W-:Y:S03]  /*5060*/  BSSY B1, `(.L_x_46) ;  /* 0x0000016000017945 */ /* 0x000fe60003800000 */
[----:B------:R-:W-:Y:S02]  /*5070*/  IMAD.IADD R151, R157, 0x1, R149 ;  /* 0x000000019d977824 */ /* 0x000fe400078e0295 */
[----:B------:R-:W-:Y:S02]  /*5080*/  IMAD.MOV.U32 R150, RZ, RZ, R148 ;  /* 0x000000ffff967224 */ /* 0x000fe400078e0094 */
[----:B------:R-:W-:Y:S02]  /*5090*/  IMAD R5, R5, 0xf0, RZ ;  /* 0x000000f005057824 */ /* 0x000fe400078e02ff */
[----:B0-----:R-:W-:-:S03]  /*50a0*/  IMAD.WIDE.U32 R132, R142, R144, R150 ;  /* 0x000000908e847225 */ /* 0x001fc600078e0096 */
[----:B------:R-:W-:-:S04]  /*50b0*/  IADD3 R134, P4, R10, R132, RZ ;  /* 0x000000840a867210 */ /* 0x000fc80007f9e0ff */
[----:B------:R-:W-:-:S03]  /*50c0*/  IADD3.X R135, R11, R141, R133, P4, !PT ;  /* 0x0000008d0b877210 */ /* 0x000fc600027fe485 */
[----:B------:R-:W-:-:S04]  /*50d0*/  IMAD.WIDE.U32 R134, R137, R20, R134 ;  /* 0x0000001489867225 */ /* 0x000fc800078e0086 */
[----:B----4-:R-:W-:Y:S01]  /*50e0*/  IMAD.IADD R131, R21, 0x1, R135 ;  /* 0x0000000115837824 */ /* 0x010fe200078e0287 */
[----:B------:R-:W-:-:S04]  /*50f0*/  LEA R130, P4, R134, R12, 0x1 ;  /* 0x0000000c86827211 */ /* 0x000fc800078808ff */
[----:B------:R-:W-:Y:S02]  /*5100*/  LEA.HI.X R131, R134, R13, R131, 0x1, P4 ;  /* 0x0000000d86837211 */ /* 0x000fe400020f0c83 */
[----:B------:R-:W-:Y:S01]  /*5110*/  ISETP.GT.AND P4, PT, R0, 0x80, P3 ;  /* 0x000000800000780c */ /* 0x000fe20001f84270 */
[----:B--2---:R-:W-:-:S04]  /*5120*/  IMAD.U32 R133, R138, 0x10000, RZ ;  /* 0x000100008a857824 */ /* 0x004fc800078e00ff */
[----:B------:R-:W-:-:S04]  /*5130*/  FMUL R133, R133, R140 ;  /* 0x0000008c85857220 */ /* 0x000fc80000400000 */
[----:B------:R-:W-:Y:S01]  /*5140*/  FFMA R120, R120, R139, R133 ;  /* 0x0000008b78787223 */ /* 0x000fe20000000085 */
[----:B------:R-:W-:-:S04]  /*5150*/  IMAD.WIDE.U32 R132, R4, 0xf0, R128 ;  /* 0x000000f004847825 */ /* 0x000fc800078e0080 */
[----:B------:R-:W-:Y:S01]  /*5160*/  F2FP.BF16.F32.PACK_AB R120, RZ, R120 ;  /* 0x00000078ff78723e */ /* 0x000fe200000010ff */
[----:B------:R-:W-:Y:S02]  /*5170*/  IMAD.IADD R135, R133, 0x1, R5 ;  /* 0x0000000185877824 */ /* 0x000fe400078e0205 */
[----:B------:R-:W-:-:S05]  /*5180*/  @P5 IMAD.MOV.U32 R134, RZ, RZ, R132 ;  /* 0x000000ffff865224 */ /* 0x000fca00078e0084 */
[----:B------:R0:W-:Y:S01]  /*5190*/  @P5 STG.E.U16 desc[UR40][R134.64], R120 ;  /* 0x0000007886005986 */ /* 0x0001e2000c101528 */
[----:B------:R-:W-:Y:S05]  /*51a0*/  @!P4 BRA `(.L_x_47) ;  /* 0x000000000004c947 */ /* 0x000fea0003800000 */
[----:B------:R2:W5:Y:S02]  /*51b0*/  LDG.E.LTC128B.U16 R138, desc[UR40][R130.64+0x2] ;  /* 0x00000228828a7981 */ /* 0x000564000c1e1520 */
.L_x_47:
[----:B------:R-:W-:Y:S05]  /*51c0*/  BSYNC B1 ;  /* 0x0000000000017941 */ /* 0x000fea0003800000 */
.L_x_46:
[----:B-----5:R-:W-:Y:S01]  /*51d0*/  IMAD.U32 R143, R138, 0x10000, RZ ;  /* 0x000100008a8f7824 */ /* 0x020fe200078e00ff */
[----:B------:R-:W-:Y:S01]  /*51e0*/  IADD3 R148, P5, R146, R148, RZ ;  /* 0x0000009492947210 */ /* 0x000fe20007fbe0ff */
[----:B------:R-:W-:Y:S01]  /*51f0*/  @P4 IMAD.MOV.U32 R146, RZ, RZ, R132 ;  /* 0x000000ffff924224 */ /* 0x000fe200078e0084 */
[----:B------:R-:W-:Y:S01]  /*5200*/  ISETP.GT.AND P0, PT, R0, 0x88, P0 ;  /* 0x000000880000780c */ /* 0x000fe20000704270 */
[----:B0-----:R-:W-:Y:S01]  /*5210*/  FMUL R120, R143, R140 ;  /* 0x0000008c8f787220 */ /* 0x001fe20000400000 */
[----:B------:R-:W-:Y:S01]  /*5220*/  BSSY B1, `(.L_x_48) ;  /* 0x000000d000017945 */ /* 0x000fe20003800000 */
[----:B------:R-:W-:Y:S02]  /*5230*/  IMAD.X R149, R151, 0x1, R147, P5 ;  /* 0x0000000197957824 */ /* 0x000fe400028e0693 */
[----:B------:R-:W-:Y:S01]  /*5240*/  FFMA R120, R121, R139, R120 ;  /* 0x0000008b79787223 */ /* 0x000fe20000000078 */
[----:B------:R-:W-:Y:S02]  /*5250*/  @P4 IMAD.MOV.U32 R147, RZ, RZ, R135 ;  /* 0x000000ffff934224 */ /* 0x000fe400078e0087 */
[----:B------:R-:W-:-:S02]  /*5260*/  IMAD.WIDE.U32 R142, R142, R144, R148 ;  /* 0x000000908e8e7225 */ /* 0x000fc400078e0094 */
[----:B------:R-:W-:Y:S02]  /*5270*/  F2FP.BF16.F32.PACK_AB R120, RZ, R120 ;  /* 0x00000078ff78723e */ /* 0x000fe400000010ff */
[----:B------:R-:W-:Y:S02]  /*5280*/  IADD3 R144, P5, R10, R142, RZ ;  /* 0x0000008e0a907210 */ /* 0x000fe40007fbe0ff */
[----:B------:R-:W-:-:S05]  /*5290*/  PRMT R121, R120, 0x7610, R121 ;  /* 0x0000761078797816 */ /* 0x000fca0000000079 */
[----:B------:R0:W-:Y:S01]  /*52a0*/  @P4 STG.E.U16 desc[UR40][R146.64+0x2], R121 ;  /* 0x0000027992004986 */ /* 0x0001e2000c101528 */
[----:B------:R-:W-:-:S04]  /*52b0*/  LEA R120, P4, R154, R12, 0x1 ;  /* 0x0000000c9a787211 */ /* 0x000fc800078808ff */
[----:B0-----:R-:W-:Y:S01]  /*52c0*/  LEA.HI.X R121, R154, R13, R156, 0x1, P4 ;  /* 0x0000000d9a797211 */ /* 0x001fe200020f0c9c */
[----:B------:R-:W-:Y:S08]  /*52d0*/  @!P0 BRA `(.L_x_49) ;  /* 0x0000000000048947 */ /* 0x000ff00003800000 */
[----:B------:R0:W5:Y:S02]  /*52e0*/  LDG.E.LTC128B.U16 R138, desc[UR40][R120.64] ;  /* 0x00000028788a7981 */ /* 0x000164000c1e1520 */
.L_x_49:
[----:B------:R-:W-:Y:S05]  /*52f0*/  BSYNC B1 ;  /* 0x0000000000017941 */ /* 0x000fea0003800000 */
.L_x_48:
[----:B0----5:R-:W-:Y:S01]  /*5300*/  IMAD.U32 R121, R138, 0x10000, RZ ;  /* 0x000100008a797824 */ /* 0x021fe200078e00ff */
[----:B------:R-:W-:Y:S01]  /*5310*/  IADD3.X R145, R11, R141, R143, P5, !PT ;  /* 0x0000008d0b917210 */ /* 0x000fe20002ffe48f */
[----:B------:R-:W-:Y:S01]  /*5320*/  BSSY B1, `(.L_x_50) ;  /* 0x000000e000017945 */ /* 0x000fe20003800000 */
[----:B------:R-:W-:Y:S01]  /*5330*/  IADD3 R10, P4, R153, R132, RZ ;  /* 0x00000084990a7210 */ /* 0x000fe20007f9e0ff */
[----:B------:R-:W-:Y:S01]  /*5340*/  FMUL R11, R121, R140 ;  /* 0x0000008c790b7220 */ /* 0x000fe20000400000 */
[----:B------:R-:W-:Y:S01]  /*5350*/  ISETP.GT.AND P3, PT, R0, 0x88, P3 ;  /* 0x000000880000780c */ /* 0x000fe20001f64270 */
[----:B------:R-:W-:-:S04]  /*5360*/  IMAD.WIDE.U32 R120, R137, R20, R144 ;  /* 0x0000001489787225 */ /* 0x000fc800078e0090 */
[----:B------:R-:W-:Y:S01]  /*5370*/  FFMA R11, R122, R139, R11 ;  /* 0x0000008b7a0b7223 */ /* 0x000fe2000000000b */
[----:B------:R-:W-:Y:S01]  /*5380*/  IMAD.IADD R21, R21, 0x1, R121 ;  /* 0x0000000115157824 */ /* 0x000fe200078e0279 */
[----:B------:R-:W-:-:S03]  /*5390*/  LEA R12, P5, R120, R12, 0x1 ;  /* 0x0000000c780c7211 */ /* 0x000fc600078a08ff */
[----:B------:R-:W-:Y:S01]  /*53a0*/  F2FP.BF16.F32.PACK_AB R20, RZ, R11 ;  /* 0x0000000bff14723e */ /* 0x000fe200000010ff */
[----:B------:R-:W-:Y:S01]  /*53b0*/  IMAD.X R11, R135, 0x1, R155, P4 ;  /* 0x00000001870b7824 */ /* 0x000fe200020e069b */
[----:B------:R-:W-:-:S04]  /*53c0*/  LEA.HI.X R13, R120, R13, R21, 0x1, P5 ;  /* 0x0000000d780d7211 */ /* 0x000fc800028f0c15 */
[----:B------:R0:W-:Y:S01]  /*53d0*/  @P0 STG.E.U16 desc[UR40][R10.64], R20 ;  /* 0x000000140a000986 */ /* 0x0001e2000c101528 */
[----:B------:R-:W-:Y:S05]  /*53e0*/  @!P3 BRA `(.L_x_51) ;  /* 0x000000000004b947 */ /* 0x000fea0003800000 */
[----:B------:R4:W5:Y:S02]  /*53f0*/  LDG.E.LTC128B.U16 R138, desc[UR40][R12.64+0x2] ;  /* 0x000002280c8a7981 */ /* 0x000964000c1e1520 */
.L_x_51:
[----:B------:R-:W-:Y:S05]  /*5400*/  BSYNC B1 ;  /* 0x0000000000017941 */ /* 0x000fea0003800000 */
.L_x_50:
[----:B-----5:R-:W-:Y:S01]  /*5410*/  IMAD.U32 R21, R138, 0x10000, RZ ;  /* 0x000100008a157824 */ /* 0x020fe200078e00ff */
[----:B------:R-:W-:Y:S01]  /*5420*/  ISETP.GT.AND P0, PT, R0, 0x80, P1 ;  /* 0x000000800000780c */ /* 0x000fe20000f04270 */
[----:B------:R-:W-:Y:S02]  /*5430*/  BSSY B1, `(.L_x_52) ;  /* 0x0000007000017945 */ /* 0x000fe40003800000 */
[----:B0-----:R-:W-:-:S04]  /*5440*/  FMUL R20, R21, R140 ;  /* 0x0000008c15147220 */ /* 0x001fc80000400000 */
[----:B------:R-:W-:-:S05]  /*5450*/  FFMA R20, R123, R139, R20 ;  /* 0x0000008b7b147223 */ /* 0x000fca0000000014 */
[----:B------:R-:W-:-:S05]  /*5460*/  F2FP.BF16.F32.PACK_AB R20, RZ, R20 ;  /* 0x00000014ff14723e */ /* 0x000fca00000010ff */
[----:B------:R0:W-:Y:S01]  /*5470*/  @P3 STG.E.U16 desc[UR40][R10.64+0x2], R20 ;  /* 0x000002140a003986 */ /* 0x0001e2000c101528 */
[----:B------:R-:W-:Y:S05]  /*5480*/  @!P0 BRA `(.L_x_53) ;  /* 0x0000000000048947 */ /* 0x000fea0003800000 */
[----:B------:R0:W5:Y:S02]  /*5490*/  LDG.E.LTC128B.U16 R138, desc[UR40][R130.64+0x10] ;  /* 0x00001028828a7981 */ /* 0x000164000c1e1520 */
.L_x_53:
[----:B------:R-:W-:Y:S05]  /*54a0*/  BSYNC B1 ;  /* 0x0000000000017941 */ /* 0x000fea0003800000 */
.L_x_52:
[----:B-----5:R-:W-:Y:S01]  /*54b0*/  IMAD.U32 R21, R138, 0x10000, RZ ;  /* 0x000100008a157824 */ /* 0x020fe200078e00ff */
[----:B------:R-:W-:Y:S01]  /*54c0*/  ISETP.GT.AND P3, PT, R0, 0x80, P2 ;  /* 0x000000800000780c */ /* 0x000fe20001764270 */
[----:B0-----:R-:W-:Y:S01]  /*54d0*/  @P0 IMAD.MOV.U32 R20, RZ, RZ, R132 ;  /* 0x000000ffff140224 */ /* 0x001fe200078e0084 */
[----:B------:R-:W-:Y:S01]  /*54e0*/  BSSY B1, `(.L_x_54) ;  /* 0x0000009000017945 */ /* 0x000fe20003800000 */
[----:B------:R-:W-:-:S04]  /*54f0*/  FMUL R21, R21, R140 ;  /* 0x0000008c15157220 */ /* 0x000fc80000400000 */
[----:B------:R-:W-:-:S05]  /*5500*/  FFMA R21, R124, R139, R21 ;  /* 0x0000008b7c157223 */ /* 0x000fca0000000015 */
[----:B------:R-:W-:-:S04]  /*5510*/  F2FP.BF16.F32.PACK_AB R21, RZ, R21 ;  /* 0x00000015ff15723e */ /* 0x000fc800000010ff */
[----:B------:R-:W-:Y:S01]  /*5520*/  PRMT R120, R21, 0x7610, R120 ;  /* 0x0000761015787816 */ /* 0x000fe20000000078 */
[----:B------:R-:W-:-:S05]  /*5530*/  @P0 IMAD.MOV.U32 R21, RZ, RZ, R135 ;  /* 0x000000ffff150224 */ /* 0x000fca00078e0087 */
[----:B------:R0:W-:Y:S01]  /*5540*/  @P0 STG.E.U16 desc[UR40][R20.64+0x10], R120 ;  /* 0x0000107814000986 */ /* 0x0001e2000c101528 */
[----:B------:R-:W-:Y:S05]  /*5550*/  @!P3 BRA `(.L_x_55) ;  /* 0x000000000004b947 */ /* 0x000fea0003800000 */
[----:B------:R0:W5:Y:S02]  /*5560*/  LDG.E.LTC128B.U16 R138, desc[UR40][R130.64+0x12] ;  /* 0x00001228828a7981 */ /* 0x000164000c1e1520 */
.L_x_55:
[----:B------:R-:W-:Y:S05]  /*5570*/  BSYNC B1 ;  /* 0x0000000000017941 */ /* 0x000fea0003800000 */
.L_x_54:
[----:B0----5:R-:W-:Y:S01]  /*5580*/  IMAD.U32 R21, R138, 0x10000, RZ ;  /* 0x000100008a157824 */ /* 0x021fe200078e00ff */
[----:B------:R-:W-:Y:S01]  /*5590*/  ISETP.GT.AND P1, PT, R0, 0x88, P1 ;  /* 0x000000880000780c */ /* 0x000fe20000f24270 */
[----:B------:R-:W-:Y:S01]  /*55a0*/  @P3 IMAD.MOV.U32 R133, RZ, RZ, R135 ;  /* 0x000000ffff853224 */ /* 0x000fe200078e0087 */
[----:B------:R-:W-:Y:S01]  /*55b0*/  BSSY B1, `(.L_x_56) ;  /* 0x0000007000017945 */ /* 0x000fe20003800000 */
[----:B------:R-:W-:-:S04]  /*55c0*/  FMUL R20, R21, R140 ;  /* 0x0000008c15147220 */ /* 0x000fc80000400000 */
[----:B------:R-:W-:-:S05]  /*55d0*/  FFMA R20, R125, R139, R20 ;  /* 0x0000008b7d147223 */ /* 0x000fca0000000014 */
[----:B------:R-:W-:-:S05]  /*55e0*/  F2FP.BF16.F32.PACK_AB R20, RZ, R20 ;  /* 0x00000014ff14723e */ /* 0x000fca00000010ff */
[----:B------:R0:W-:Y:S01]  /*55f0*/  @P3 STG.E.U16 desc[UR40][R132.64+0x12], R20 ;  /* 0x0000121484003986 */ /* 0x0001e2000c101528 */
[----:B------:R-:W-:Y:S05]  /*5600*/  @!P1 BRA `(.L_x_57) ;  /* 0x0000000000049947 */ /* 0x000fea0003800000 */
[----:B------:R0:W5:Y:S02]  /*5610*/  LDG.E.LTC128B.U16 R138, desc[UR40][R12.64+0x10] ;  /* 0x000010280c8a7981 */ /* 0x000164000c1e1520 */
.L_x_57:
[----:B------:R-:W-:Y:S05]  /*5620*/  BSYNC B1 ;  /* 0x0000000000017941 */ /* 0x000fea0003800000 */
.L_x_56:
        /* <DEDUP_REMOVED lines=9> */
.L_x_59:
[----:B------:R-:W-:Y:S05]  /*56c0*/  BSYNC B1 ;  /* 0x0000000000017941 */ /* 0x000fea0003800000 */
.L_x_58:
[----:B0----5:R-:W-:Y:S01]  /*56d0*/  IMAD.U32 R21, R138, 0x10000, RZ ;  /* 0x000100008a157824 */ /* 0x021fe200078e00ff */
[----:B------:R-:W-:Y:S01]  /*56e0*/  ISETP.GT.AND P3, PT, R3, 0x10, PT ;  /* 0x000000100300780c */ /* 0x000fe20003f64270 */
[----:B------:R-:W-:Y:S02]  /*56f0*/  BSSY B1, `(.L_x_60) ;  /* 0x0000008000017945 */ /* 0x000fe40003800000 */
[----:B------:R-:W-:Y:S01]  /*5700*/  FMUL R20, R21, R140 ;  /* 0x0000008c15147220 */ /* 0x000fe20000400000 */
[----:B------:R-:W-:-:S03]  /*5710*/  ISETP.GT.AND P0, PT, R0, RZ, P3 ;  /* 0x000000ff0000720c */ /* 0x000fc60001f04270 */
[----:B------:R-:W-:-:S05]  /*5720*/  FFMA R20, R127, R139, R20 ;  /* 0x0000008b7f147223 */ /* 0x000fca0000000014 */
[----:B------:R-:W-:-:S05]  /*5730*/  F2FP.BF16.F32.PACK_AB R20, RZ, R20 ;  /* 0x00000014ff14723e */ /* 0x000fca00000010ff */
[----:B------:R0:W-:Y:S01]  /*5740*/  @P2 STG.E.U16 desc[UR40][R10.64+0x12], R20 ;  /* 0x000012140a002986 */ /* 0x0001e2000c101528 */
[----:B------:R-:W-:Y:S05]  /*5750*/  @!P0 BRA `(.L_x_61) ;  /* 0x0000000000048947 */ /* 0x000fea0003800000 */
[----:B------:R0:W5:Y:S02]  /*5760*/  LDG.E.LTC128B.U16 R138, desc[UR40][R8.64+0x20] ;  /* 0x00002028088a7981 */ /* 0x000164000c1e1520 */
.L_x_61:
[----:B------:R-:W-:Y:S05]  /*5770*/  BSYNC B1 ;  /* 0x0000000000017941 */ /* 0x000fea0003800000 */
.L_x_60:
        /* <DEDUP_REMOVED lines=10> */
.L_x_63:
[----:B------:R-:W-:Y:S05]  /*5820*/  BSYNC B1 ;  /* 0x0000000000017941 */ /* 0x000fea0003800000 */
.L_x_62:
[----:B0----5:R-:W-:Y:S01]  /*5830*/  IMAD.U32 R11, R138, 0x10000, RZ ;  /* 0x000100008a0b7824 */ /* 0x021fe200078e00ff */
        /* <DEDUP_REMOVED lines=8> */
.L_x_65:
[----:B------:R-:W-:Y:S05]  /*58c0*/  BSYNC B1 ;  /* 0x0000000000017941 */ /* 0x000fea0003800000 */
.L_x_64:
        /* <DEDUP_REMOVED lines=9> */
.L_x_67:
[----:B------:R-:W-:Y:S05]  /*5960*/  BSYNC B1 ;  /* 0x0000000000017941 */ /* 0x000fea0003800000 */
.L_x_66:
        /* <DEDUP_REMOVED lines=10> */
.L_x_69:
[----:B------:R-:W-:Y:S05]  /*5a10*/  BSYNC B1 ;  /* 0x0000000000017941 */ /* 0x000fea0003800000 */
.L_x_68:
[----:B-----5:R-:W-:Y:S01]  /*5a20*/  IMAD.U32 R11, R138, 0x10000, RZ ;  /* 0x000100008a0b7824 */ /* 0x020fe200078e00ff */
        /* <DEDUP_REMOVED lines=9> */
.L_x_71:
[----:B------:R-:W-:Y:S05]  /*5ac0*/  BSYNC B1 ;  /* 0x0000000000017941 */ /* 0x000fea0003800000 */
.L_x_70:
        /* <DEDUP_REMOVED lines=9> */
.L_x_73:
[----:B------:R-:W-:Y:S05]  /*5b60*/  BSYNC B1 ;  /* 0x0000000000017941 */ /* 0x000fea0003800000 */
.L_x_72:
        /* <DEDUP_REMOVED lines=9> */
.L_x_75:
[----:B------:R-:W-:Y:S05]  /*5c00*/  BSYNC B1 ;  /* 0x0000000000017941 */ /* 0x000fea0003800000 */
.L_x_74:
        /* <DEDUP_REMOVED lines=9> */
.L_x_77:
[----:B------:R-:W-:Y:S05]  /*5ca0*/  BSYNC B1 ;  /* 0x0000000000017941 */ /* 0x000fea0003800000 */
.L_x_76:
[----:B-----5:R-:W-:Y:S01]  /*5cb0*/  IMAD.U32 R11, R138, 0x10000, RZ ;  /* 0x000100008a0b7824 */ /* 0x020fe200078e00ff */
[----:B------:R-:W-:Y:S01]  /*5cc0*/  ISETP.GT.AND P4, PT, R0, 0x80, P2 ;  /* 0x000000800000780c */ /* 0x000fe20001784270 */
[----:B------:R-:W-:Y:S02]  /*5cd0*/  BSSY B1, `(.L_x_78) ;  /* 0x000000a000017945 */ /* 0x000fe40003800000 */
[----:B------:R-:W-:-:S04]  /*5ce0*/  FMUL R11, R11, R140 ;  /* 0x0000008c0b0b7220 */ /* 0x000fc80000400000 */
[----:B------:R-:W-:Y:S01]  /*5cf0*/  FFMA R104, R104, R139, R11 ;  /* 0x0000008b68687223 */ /* 0x000fe2000000000b */
[----:B0-----:R-:W-:-:S04]  /*5d00*/  IMAD.WIDE.U32 R10, R4, 0xf0, R128 ;  /* 0x000000f0040a7825 */ /* 0x001fc800078e0080 */
[----:B------:R-:W-:Y:S01]  /*5d10*/  F2FP.BF16.F32.PACK_AB R104, RZ, R104 ;  /* 0x00000068ff68723e */ /* 0x000fe200000010ff */
[----:B------:R-:W-:Y:S02]  /*5d20*/  IMAD.IADD R5, R5, 0x1, R11 ;  /* 0x0000000105057824 */ /* 0x000fe400078e020b */
[----:B------:R-:W-:-:S05]  /*5d30*/  IMAD.MOV.U32 R4, RZ, RZ, R10 ;  /* 0x000000ffff047224 */ /* 0x000fca00078e000a */
[----:B------:R0:W-:Y:S01]  /*5d40*/  @P5 STG.E.U16 desc[UR40][R4.64+0x20], R104 ;  /* 0x0000206804005986 */ /* 0x0001e2000c101528 */
[----:B------:R-:W-:Y:S05]  /*5d50*/  @!P4 BRA `(.L_x_79) ;  /* 0x000000000004c947 */ /* 0x000fea0003800000 */
[----:B------:R0:W5:Y:S02]  /*5d60*/  LDG.E.LTC128B.U16 R138, desc[UR40][R130.64+0x22] ;  /* 0x00002228828a7981 */ /* 0x000164000c1e1520 */
.L_x_79:
[----:B------:R-:W-:Y:S05]  /*5d70*/  BSYNC B1 ;  /* 0x0000000000017941 */ /* 0x000fea0003800000 */
.L_x_78:
        /* <DEDUP_REMOVED lines=9> */
.L_x_81:
[----:B------:R-:W-:Y:S05]  /*5e10*/  BSYNC B1 ;  /* 0x0000000000017941 */ /* 0x000fea0003800000 */
.L_x_80:
[----:B-----5:R-:W-:Y:S01]  /*5e20*/  IMAD.U32 R11, R138, 0x10000, RZ ;  /* 0x000100008a0b7824 */ /* 0x020fe200078e00ff */
[----:B------:R-:W-:Y:S01]  /*5e30*/  IADD3 R10, P4, R153, R10, RZ ;  /* 0x0000000a990a7210 */ /* 0x000fe20007f9e0ff */
[----:B------:R-:W-:Y:S01]  /*5e40*/  BSSY B1, `(.L_x_82) ;  /* 0x0000009000017945 */ /* 0x000fe20003800000 */
[----:B------:R-:W-:Y:S01]  /*5e50*/  ISETP.GT.AND P2, PT, R0, 0x88, P2 ;  /* 0x000000880000780c */ /* 0x000fe20001744270 */
[----:B------:R-:W-:-:S04]  /*5e60*/  FMUL R11, R11, R140 ;  /* 0x0000008c0b0b7220 */ /* 0x000fc80000400000 */
[----:B------:R-:W-:-:S05]  /*5e70*/  FFMA R11, R106, R139, R11 ;  /* 0x0000008b6a0b7223 */ /* 0x000fca000000000b */
[----:B0-----:R-:W-:Y:S01]  /*5e80*/  F2FP.BF16.F32.PACK_AB R20, RZ, R11 ;  /* 0x0000000bff14723e */ /* 0x001fe200000010ff */
[----:B------:R-:W-:-:S05]  /*5e90*/  IMAD.X R11, R155, 0x1, R5, P4 ;  /* 0x000000019b0b7824 */ /* 0x000fca00020e0605 */
[----:B------:R0:W-:Y:S01]  /*5ea0*/  @P3 STG.E.U16 desc[UR40][R10.64+0x20], R20 ;  /* 0x000020140a003986 */ /* 0x0001e2000c101528 */
[----:B------:R-:W-:Y:S05]  /*5eb0*/  @!P2 BRA `(.L_x_83) ;  /* 0x000000000004a947 */ /* 0x000fea0003800000 */
[----:B------:R0:W5:Y:S02]  /*5ec0*/  LDG.E.LTC128B.U16 R138, desc[UR40][R12.64+0x22] ;  /* 0x000022280c8a7981 */ /* 0x000164000c1e1520 */
.L_x_83:
[----:B------:R-:W-:Y:S05]  /*5ed0*/  BSYNC B1 ;  /* 0x0000000000017941 */ /* 0x000fea0003800000 */
.L_x_82:
        /* <DEDUP_REMOVED lines=9> */
.L_x_85:
[----:B------:R-:W-:Y:S05]  /*5f70*/  BSYNC B1 ;  /* 0x0000000000017941 */ /* 0x000fea0003800000 */
.L_x_84:
        /* <DEDUP_REMOVED lines=9> */
.L_x_87:
[----:B------:R-:W-:Y:S05]  /*6010*/  BSYNC B1 ;  /* 0x0000000000017941 */ /* 0x000fea0003800000 */
.L_x_86:
        /* <DEDUP_REMOVED lines=9> */
.L_x_89:
[----:B------:R-:W-:Y:S05]  /*60b0*/  BSYNC B1 ;  /* 0x0000000000017941 */ /* 0x000fea0003800000 */
.L_x_88:
        /* <DEDUP_REMOVED lines=9> */
.L_x_91:
[----:B------:R-:W-:Y:S05]  /*6150*/  BSYNC B1 ;  /* 0x0000000000017941 */ /* 0x000fea0003800000 */
.L_x_90:
        /* <DEDUP_REMOVED lines=10> */
.L_x_93:
[----:B------:R-:W-:Y:S05]  /*6200*/  BSYNC B1 ;  /* 0x0000000000017941 */ /* 0x000fea0003800000 */
.L_x_92:
        /* <DEDUP_REMOVED lines=10> */
.L_x_95:
[----:B------:R-:W-:Y:S05]  /*62b0*/  BSYNC B1 ;  /* 0x0000000000017941 */ /* 0x000fea0003800000 */
.L_x_94:
        /* <DEDUP_REMOVED lines=9> */
.L_x_97:
[----:B------:R-:W-:Y:S05]  /*6350*/  BSYNC B1 ;  /* 0x0000000000017941 */ /* 0x000fea0003800000 */
.L_x_96:
        /* <DEDUP_REMOVED lines=9> */
.L_x_99:
[----:B------:R-:W-:Y:S05]  /*63f0*/  BSYNC B1 ;  /* 0x0000000000017941 */ /* 0x000fea0003800000 */
.L_x_98:
        /* <DEDUP_REMOVED lines=10> */
.L_x_101:
[----:B------:R-:W-:Y:S05]  /*64a0*/  BSYNC B1 ;  /* 0x0000000000017941 */ /* 0x000fea0003800000 */
.L_x_100:
        /* <DEDUP_REMOVED lines=10> */
.L_x_103:
[----:B------:R-:W-:Y:S05]  /*6550*/  BSYNC B1 ;  /* 0x0000000000017941 */ /* 0x000fea0003800000 */
.L_x_102:
        /* <DEDUP_REMOVED lines=9> */
.L_x_105:
[----:B------:R-:W-:Y:S05]  /*65f0*/  BSYNC B1 ;  /* 0x0000000000017941 */ /* 0x000fea0003800000 */
.L_x_104:
        /* <DEDUP_REMOVED lines=9> */
.L_x_107:
[----:B------:R-:W-:Y:S05]  /*6690*/  BSYNC B1 ;  /* 0x0000000000017941 */ /* 0x000fea0003800000 */
.L_x_106:
        /* <DEDUP_REMOVED lines=9> */
.L_x_109:
[----:B------:R-:W-:Y:S05]  /*6730*/  BSYNC B1 ;  /* 0x0000000000017941 */ /* 0x000fea0003800000 */
.L_x_108:
        /* <DEDUP_REMOVED lines=9> */
.L_x_111:
[----:B------:R-:W-:Y:S05]  /*67d0*/  BSYNC B1 ;  /* 0x0000000000017941 */ /* 0x000fea0003800000 */
.L_x_110:
        /* <DEDUP_REMOVED lines=9> */
.L_x_113:
[----:B------:R-:W-:Y:S05]  /*6870*/  BSYNC B1 ;  /* 0x0000000000017941 */ /* 0x000fea0003800000 */
.L_x_112:
        /* <DEDUP_REMOVED lines=9> */
.L_x_115:
[----:B------:R-:W-:Y:S05]  /*6910*/  BSYNC B1 ;  /* 0x0000000000017941 */ /* 0x000fea0003800000 */
.L_x_114:
        /* <DEDUP_REMOVED lines=9> */
.L_x_117:
[----:B------:R-:W-:Y:S05]  /*69b0*/  BSYNC B1 ;  /* 0x0000000000017941 */ /* 0x000fea0003800000 */
.L_x_116:
        /* <DEDUP_REMOVED lines=9> */
.L_x_119:
[----:B------:R-:W-:Y:S05]  /*6a50*/  BSYNC B1 ;  /* 0x0000000000017941 */ /* 0x000fea0003800000 */
.L_x_118:
        /* <DEDUP_REMOVED lines=9> */
.L_x_121:
[----:B------:R-:W-:Y:S05]  /*6af0*/  BSYNC B1 ;  /* 0x0000000000017941 */ /* 0x000fea0003800000 */
.L_x_120:
        /* <DEDUP_REMOVED lines=9> */
.L_x_123:
[----:B------:R-:W-:Y:S05]  /*6b90*/  BSYNC B1 ;  /* 0x0000000000017941 */ /* 0x000fea0003800000 */
.L_x_122:
        /* <DEDUP_REMOVED lines=10> */
.L_x_125:
[----:B------:R-:W-:Y:S05]  /*6c40*/  BSYNC B1 ;  /* 0x0000000000017941 */ /* 0x000fea0003800000 */
.L_x_124:
        /* <DEDUP_REMOVED lines=10> */
.L_x_127:
[----:B------:R-:W-:Y:S05]  /*6cf0*/  BSYNC B1 ;  /* 0x0000000000017941 */ /* 0x000fea0003800000 */
.L_x_126:
        /* <DEDUP_REMOVED lines=9> */
.L_x_129:
[----:B------:R-:W-:Y:S05]  /*6d90*/  BSYNC B1 ;  /* 0x0000000000017941 */ /* 0x000fea0003800000 */
.L_x_128:
        /* <DEDUP_REMOVED lines=9> */
.L_x_131:
[----:B------:R-:W-:Y:S05]  /*6e30*/  BSYNC B1 ;  /* 0x0000000000017941 */ /* 0x000fea0003800000 */
.L_x_130:
        /* <DEDUP_REMOVED lines=10> */
.L_x_133:
[----:B------:R-:W-:Y:S05]  /*6ee0*/  BSYNC B1 ;  /* 0x0000000000017941 */ /* 0x000fea0003800000 */
.L_x_132:
        /* <DEDUP_REMOVED lines=10> */
.L_x_135:
[----:B------:R-:W-:Y:S05]  /*6f90*/  BSYNC B1 ;  /* 0x0000000000017941 */ /* 0x000fea0003800000 */
.L_x_134:
        /* <DEDUP_REMOVED lines=9> */
.L_x_137:
[----:B------:R-:W-:Y:S05]  /*7030*/  BSYNC B1 ;  /* 0x0000000000017941 */ /* 0x000fea0003800000 */
.L_x_136:
        /* <DEDUP_REMOVED lines=9> */
.L_x_139:
[----:B------:R-:W-:Y:S05]  /*70d0*/  BSYNC B1 ;  /* 0x0000000000017941 */ /* 0x000fea0003800000 */
.L_x_138:
        /* <DEDUP_REMOVED lines=9> */
.L_x_141:
[----:B------:R-:W-:Y:S05]  /*7170*/  BSYNC B1 ;  /* 0x0000000000017941 */ /* 0x000fea0003800000 */
.L_x_140:
        /* <DEDUP_REMOVED lines=9> */
.L_x_143:
[----:B------:R-:W-:Y:S05]  /*7210*/  BSYNC B1 ;  /* 0x0000000000017941 */ /* 0x000fea0003800000 */
.L_x_142:
        /* <DEDUP_REMOVED lines=9> */
.L_x_145:
[----:B------:R-:W-:Y:S05]  /*72b0*/  BSYNC B1 ;  /* 0x0000000000017941 */ /* 0x000fea0003800000 */
.L_x_144:
        /* <DEDUP_REMOVED lines=9> */
.L_x_147:
[----:B------:R-:W-:Y:S05]  /*7350*/  BSYNC B1 ;  /* 0x0000000000017941 */ /* 0x000fea0003800000 */
.L_x_146:
        /* <DEDUP_REMOVED lines=9> */
.L_x_149:
[----:B------:R-:W-:Y:S05]  /*73f0*/  BSYNC B1 ;  /* 0x0000000000017941 */ /* 0x000fea0003800000 */
.L_x_148:
        /* <DEDUP_REMOVED lines=9> */
.L_x_151:
[----:B------:R-:W-:Y:S05]  /*7490*/  BSYNC B1 ;  /* 0x0000000000017941 */ /* 0x000fea0003800000 */
.L_x_150:
        /* <DEDUP_REMOVED lines=9> */
.L_x_153:
[----:B------:R-:W-:Y:S05]  /*7530*/  BSYNC B1 ;  /* 0x0000000000017941 */ /* 0x000fea0003800000 */
.L_x_152:
        /* <DEDUP_REMOVED lines=9> */
.L_x_155:
[----:B------:R-:W-:Y:S05]  /*75d0*/  BSYNC B1 ;  /* 0x0000000000017941 */ /* 0x000fea0003800000 */
.L_x_154:
        /* <DEDUP_REMOVED lines=10> */
.L_x_157:
[----:B------:R-:W-:Y:S05]  /*7680*/  BSYNC B1 ;  /* 0x0000000000017941 */ /* 0x000fea0003800000 */
.L_x_156:
        /* <DEDUP_REMOVED lines=10> */
.L_x_159:
[----:B------:R-:W-:Y:S05]  /*7730*/  BSYNC B1 ;  /* 0x0000000000017941 */ /* 0x000fea0003800000 */
.L_x_158:
        /* <DEDUP_REMOVED lines=9> */
.L_x_161:
[----:B------:R-:W-:Y:S05]  /*77d0*/  BSYNC B1 ;  /* 0x0000000000017941 */ /* 0x000fea0003800000 */
.L_x_160:
        /* <DEDUP_REMOVED lines=9> */
.L_x_163:
[----:B------:R-:W-:Y:S05]  /*7870*/  BSYNC B1 ;  /* 0x0000000000017941 */ /* 0x000fea0003800000 */
.L_x_162:
        /* <DEDUP_REMOVED lines=10> */
.L_x_165:
[----:B------:R-:W-:Y:S05]  /*7920*/  BSYNC B1 ;  /* 0x0000000000017941 */ /* 0x000fea0003800000 */
.L_x_164:
        /* <DEDUP_REMOVED lines=10> */
.L_x_167:
[----:B------:R-:W-:Y:S05]  /*79d0*/  BSYNC B1 ;  /* 0x0000000000017941 */ /* 0x000fea0003800000 */
.L_x_166:
        /* <DEDUP_REMOVED lines=9> */
.L_x_169:
[----:B------:R-:W-:Y:S05]  /*7a70*/  BSYNC B1 ;  /* 0x0000000000017941 */ /* 0x000fea0003800000 */
.L_x_168:
        /* <DEDUP_REMOVED lines=9> */
.L_x_171:
[----:B------:R-:W-:Y:S05]  /*7b10*/  BSYNC B1 ;  /* 0x0000000000017941 */ /* 0x000fea0003800000 */
.L_x_170:
        /* <DEDUP_REMOVED lines=9> */
.L_x_173:
[----:B------:R-:W-:Y:S05]  /*7bb0*/  BSYNC B1 ;  /* 0x0000000000017941 */ /* 0x000fea0003800000 */
.L_x_172:
        /* <DEDUP_REMOVED lines=9> */
.L_x_175:
[----:B------:R-:W-:Y:S05]  /*7c50*/  BSYNC B1 ;  /* 0x0000000000017941 */ /* 0x000fea0003800000 */
.L_x_174:
        /* <DEDUP_REMOVED lines=9> */
.L_x_177:
[----:B------:R-:W-:Y:S05]  /*7cf0*/  BSYNC B1 ;  /* 0x0000000000017941 */ /* 0x000fea0003800000 */
.L_x_176:
        /* <DEDUP_REMOVED lines=9> */
.L_x_179:
[----:B------:R-:W-:Y:S05]  /*7d90*/  BSYNC B1 ;  /* 0x0000000000017941 */ /* 0x000fea0003800000 */
.L_x_178:
        /* <DEDUP_REMOVED lines=9> */
.L_x_181:
[----:B------:R-:W-:Y:S05]  /*7e30*/  BSYNC B1 ;  /* 0x0000000000017941 */ /* 0x000fea0003800000 */
.L_x_180:
        /* <DEDUP_REMOVED lines=9> */
.L_x_183:
[----:B------:R-:W-:Y:S05]  /*7ed0*/  BSYNC B1 ;  /* 0x0000000000017941 */ /* 0x000fea0003800000 */
.L_x_182:
        /* <DEDUP_REMOVED lines=9> */
.L_x_185:
[----:B------:R-:W-:Y:S05]  /*7f70*/  BSYNC B1 ;  /* 0x0000000000017941 */ /* 0x000fea0003800000 */
.L_x_184:
        /* <DEDUP_REMOVED lines=9> */
.L_x_187:
[----:B------:R-:W-:Y:S05]  /*8010*/  BSYNC B1 ;  /* 0x0000000000017941 */ /* 0x000fea0003800000 */
.L_x_186:
        /* <DEDUP_REMOVED lines=10> */
.L_x_189:
[----:B------:R-:W-:Y:S05]  /*80c0*/  BSYNC B1 ;  /* 0x0000000000017941 */ /* 0x000fea0003800000 */
.L_x_188:
        /* <DEDUP_REMOVED lines=10> */
.L_x_191:
[----:B------:R-:W-:Y:S05]  /*8170*/  BSYNC B1 ;  /* 0x0000000000017941 */ /* 0x000fea0003800000 */
.L_x_190:
        /* <DEDUP_REMOVED lines=9> */
.L_x_193:
[----:B------:R-:W-:Y:S05]  /*8210*/  BSYNC B1 ;  /* 0x0000000000017941 */ /* 0x000fea0003800000 */
.L_x_192:
        /* <DEDUP_REMOVED lines=9> */
.L_x_195:
[----:B------:R-:W-:Y:S05]  /*82b0*/  BSYNC B1 ;  /* 0x0000000000017941 */ /* 0x000fea0003800000 */
.L_x_194:
        /* <DEDUP_REMOVED lines=10> */
.L_x_197:
[----:B------:R-:W-:Y:S05]  /*8360*/  BSYNC B1 ;  /* 0x0000000000017941 */ /* 0x000fea0003800000 */
.L_x_196:
        /* <DEDUP_REMOVED lines=10> */
.L_x_199:
[----:B------:R-:W-:Y:S05]  /*8410*/  BSYNC B1 ;  /* 0x0000000000017941 */ /* 0x000fea0003800000 */
.L_x_198:
        /* <DEDUP_REMOVED lines=9> */
.L_x_201:
[----:B------:R-:W-:Y:S05]  /*84b0*/  BSYNC B1 ;  /* 0x0000000000017941 */ /* 0x000fea0003800000 */
.L_x_200:
        /* <DEDUP_REMOVED lines=9> */
.L_x_203:
[----:B------:R-:W-:Y:S05]  /*8550*/  BSYNC B1 ;  /* 0x0000000000017941 */ /* 0x000fea0003800000 */
.L_x_202:
        /* <DEDUP_REMOVED lines=9> */
.L_x_205:
[----:B------:R-:W-:Y:S05]  /*85f0*/  BSYNC B1 ;  /* 0x0000000000017941 */ /* 0x000fea0003800000 */
.L_x_204:
        /* <DEDUP_REMOVED lines=9> */
.L_x_207:
[----:B------:R-:W-:Y:S05]  /*8690*/  BSYNC B1 ;  /* 0x0000000000017941 */ /* 0x000fea0003800000 */
.L_x_206:
        /* <DEDUP_REMOVED lines=9> */
.L_x_209:
[----:B------:R-:W-:Y:S05]  /*8730*/  BSYNC B1 ;  /* 0x0000000000017941 */ /* 0x000fea0003800000 */
.L_x_208:
        /* <DEDUP_REMOVED lines=9> */
.L_x_211:
[----:B------:R-:W-:Y:S05]  /*87d0*/  BSYNC B1 ;  /* 0x0000000000017941 */ /* 0x000fea0003800000 */
.L_x_210:
        /* <DEDUP_REMOVED lines=9> */
.L_x_213:
[----:B------:R-:W-:Y:S05]  /*8870*/  BSYNC B1 ;  /* 0x0000000000017941 */ /* 0x000fea0003800000 */
.L_x_212:
        /* <DEDUP_REMOVED lines=9> */
.L_x_215:
[----:B------:R-:W-:Y:S05]  /*8910*/  BSYNC B1 ;  /* 0x0000000000017941 */ /* 0x000fea0003800000 */
.L_x_214:
        /* <DEDUP_REMOVED lines=9> */
.L_x_217:
[----:B------:R-:W-:Y:S05]  /*89b0*/  BSYNC B1 ;  /* 0x0000000000017941 */ /* 0x000fea0003800000 */
.L_x_216:
        /* <DEDUP_REMOVED lines=9> */
.L_x_219:
[----:B------:R-:W-:Y:S05]  /*8a50*/  BSYNC B1 ;  /* 0x0000000000017941 */ /* 0x000fea0003800000 */
.L_x_218:
        /* <DEDUP_REMOVED lines=10> */
.L_x_221:
[----:B------:R-:W-:Y:S05]  /*8b00*/  BSYNC B1 ;  /* 0x0000000000017941 */ /* 0x000fea0003800000 */
.L_x_220:
        /* <DEDUP_REMOVED lines=10> */
.L_x_223:
[----:B------:R-:W-:Y:S05]  /*8bb0*/  BSYNC B1 ;  /* 0x0000000000017941 */ /* 0x000fea0003800000 */
.L_x_222:
        /* <DEDUP_REMOVED lines=9> */
.L_x_225:
[----:B------:R-:W-:Y:S05]  /*8c50*/  BSYNC B1 ;  /* 0x0000000000017941 */ /* 0x000fea0003800000 */
.L_x_224:
        /* <DEDUP_REMOVED lines=9> */
.L_x_227:
[----:B------:R-:W-:Y:S05]  /*8cf0*/  BSYNC B1 ;  /* 0x0000000000017941 */ /* 0x000fea0003800000 */
.L_x_226:
        /* <DEDUP_REMOVED lines=10> */
.L_x_229:
[----:B------:R-:W-:Y:S05]  /*8da0*/  BSYNC B1 ;  /* 0x0000000000017941 */ /* 0x000fea0003800000 */
.L_x_228:
        /* <DEDUP_REMOVED lines=10> */
.L_x_231:
[----:B------:R-:W-:Y:S05]  /*8e50*/  BSYNC B1 ;  /* 0x0000000000017941 */ /* 0x000fea0003800000 */
.L_x_230:
[----:B-----5:R-:W-:Y:S01]  /*8e60*/  IMAD.U32 R3, R138, 0x10000, RZ ;  /* 0x000100008a037824 */ /* 0x020fe200078e00ff */
[----:B------:R-:W-:Y:S01]  /*8e70*/  ISETP.GT.AND P5, PT, R0, 0x8, P1 ;  /* 0x000000080000780c */ /* 0x000fe20000fa4270 */
[----:B------:R-:W-:Y:S02]  /*8e80*/  BSSY B1, `(.L_x_232) ;  /* 0x0000007000017945 */ /* 0x000fe40003800000 */
[----:B01-3--:R-:W-:-:S04]  /*8e90*/  FMUL R8, R3, R140 ;  /* 0x0000008c03087220 */ /* 0x00bfc80000400000 */
[----:B------:R-:W-:-:S05]  /*8ea0*/  FFMA R8, R37, R139, R8 ;  /* 0x0000008b25087223 */ /* 0x000fca0000000008 */
[----:B------:R-:W-:-:S05]  /*8eb0*/  F2FP.BF16.F32.PACK_AB R8, RZ, R8 ;  /* 0x00000008ff08723e */ /* 0x000fca00000010ff */
[----:B------:R0:W-:Y:S01]  /*8ec0*/  @P4 STG.E.U16 desc[UR40][R6.64+0xd2], R8 ;  /* 0x0000d20806004986 */ /* 0x0001e2000c101528 */
[----:B------:R-:W-:Y:S05]  /*8ed0*/  @!P5 BRA `(.L_x_233) ;  /* 0x000000000004d947 */ /* 0x000fea0003800000 */
[----:B------:R1:W5:Y:S02]  /*8ee0*/  LDG.E.LTC128B.U16 R138, desc[UR40][R14.64+0xd0] ;  /* 0x0000d0280e8a7981 */ /* 0x000364000c1e1520 */
.L_x_233:
[----:B------:R-:W-:Y:S05]  /*8ef0*/  BSYNC B1 ;  /* 0x0000000000017941 */ /* 0x000fea0003800000 */
.L_x_232:
        /* <DEDUP_REMOVED lines=9> */
.L_x_235:
[----:B------:R-:W-:Y:S05]  /*8f90*/  BSYNC B1 ;  /* 0x0000000000017941 */ /* 0x000fea0003800000 */
.L_x_234:
[----:B---3-5:R-:W-:Y:S01]  /*8fa0*/  IMAD.U32 R3, R138, 0x10000, RZ ;  /* 0x000100008a037824 */ /* 0x028fe200078e00ff */
        /* <DEDUP_REMOVED lines=8> */
.L_x_237:
[----:B------:R-:W-:Y:S05]  /*9030*/  BSYNC B1 ;  /* 0x0000000000017941 */ /* 0x000fea0003800000 */
.L_x_236:
        /* <DEDUP_REMOVED lines=9> */
.L_x_239:
[----:B------:R-:W-:Y:S05]  /*90d0*/  BSYNC B1 ;  /* 0x0000000000017941 */ /* 0x000fea0003800000 */
.L_x_238:
        /* <DEDUP_REMOVED lines=9> */
.L_x_241:
[----:B------:R-:W-:Y:S05]  /*9170*/  BSYNC B1 ;  /* 0x0000000000017941 */ /* 0x000fea0003800000 */
.L_x_240:
        /* <DEDUP_REMOVED lines=9> */
.L_x_243:
[----:B------:R-:W-:Y:S05]  /*9210*/  BSYNC B1 ;  /* 0x0000000000017941 */ /* 0x000fea0003800000 */
.L_x_242:
        /* <DEDUP_REMOVED lines=9> */
.L_x_245:
[----:B------:R-:W-:Y:S05]  /*92b0*/  BSYNC B1 ;  /* 0x0000000000017941 */ /* 0x000fea0003800000 */
.L_x_244:
        /* <DEDUP_REMOVED lines=9> */
.L_x_247:
[----:B------:R-:W-:Y:S05]  /*9350*/  BSYNC B1 ;  /* 0x0000000000017941 */ /* 0x000fea0003800000 */
.L_x_246:
        /* <DEDUP_REMOVED lines=9> */
.L_x_249:
[----:B------:R-:W-:Y:S05]  /*93f0*/  BSYNC B1 ;  /* 0x0000000000017941 */ /* 0x000fea0003800000 */
.L_x_248:
        /* <DEDUP_REMOVED lines=9> */
.L_x_251:
[----:B------:R-:W-:Y:S05]  /*9490*/  BSYNC B1 ;  /* 0x0000000000017941 */ /* 0x000fea0003800000 */
.L_x_250:
[----:B------:R-:W-:Y:S05]  /*94a0*/  @!P0 BRA `(.L_x_252) ;  /* 0x0000001c00e08947 */ /* 0x000fea0003800000 */
[----:B0----5:R-:W-:-:S04]  /*94b0*/  IMAD.U32 R3, R138, 0x10000, RZ ;  /* 0x000100008a037824 */ /* 0x021fc800078e00ff */
[----:B------:R-:W-:-:S04]  /*94c0*/  FMUL R0, R3, R140 ;  /* 0x0000008c03007220 */ /* 0x000fc80000400000 */
[----:B------:R-:W-:-:S05]  /*94d0*/  FFMA R0, R31, R139, R0 ;  /* 0x0000008b1f007223 */ /* 0x000fca0000000000 */
[----:B------:R-:W-:-:S05]  /*94e0*/  F2FP.BF16.F32.PACK_AB R0, RZ, R0 ;  /* 0x00000000ff00723e */ /* 0x000fca00000010ff */
[----:B------:R0:W-:Y:S01]  /*94f0*/  STG.E.U16 desc[UR40][R10.64+0xd2], R0 ;  /* 0x0000d2000a007986 */ /* 0x0001e2000c101528 */
[----:B------:R-:W-:Y:S05]  /*9500*/  BRA `(.L_x_252) ;  /* 0x0000001c00c87947 */ /* 0x000fea0003800000 */
.L_x_33:
[----:B------:R-:W-:Y:S01]  /*9510*/  ULDC.64 UR4, c[0x0][0x5c0] ;  /* 0x0001700000047ab9 */ /* 0x000fe20000000a00 */
[-C--:B------:R-:W-:Y:S01]  /*9520*/  FMUL R128, R128, R139.reuse ;  /* 0x0000008b80807220 */ /* 0x080fe20000400000 */
[----:B------:R-:W-:Y:S01]  /*9530*/  LEA R6, P2, R146, UR4, 0x1 ;  /* 0x0000000492067c11 */ /* 0x000fe2000f8408ff */
[----:B--2---:R-:W-:Y:S01]  /*9540*/  IMAD.SHL.U32 R141, R4, 0x10, RZ ;  /* 0x00000010048d7824 */ /* 0x004fe200078e00ff */
[----:B------:R-:W-:Y:S01]  /*9550*/  ISETP.GT.AND P3, PT, R3, 0x1, PT ;  /* 0x000000010300780c */ /* 0x000fe20003f64270 */
[-C--:B------:R-:W-:Y:S01]  /*9560*/  FMUL R129, R129, R139.reuse ;  /* 0x0000008b81817220 */ /* 0x080fe20000400000 */
[----:B------:R-:W-:Y:S01]  /*9570*/  F2FP.BF16.F32.PACK_AB R128, RZ, R128 ;  /* 0x00000080ff80723e */ /* 0x000fe200000010ff */
[-C--:B------:R-:W-:Y:S01]  /*9580*/  FMUL R131, R131, R139.reuse ;  /* 0x0000008b83837220 */ /* 0x080fe20000400000 */
[----:B------:R-:W-:Y:S01]  /*9590*/  LEA.HI.X R7, R146, UR5, R153, 0x1, P2 ;  /* 0x0000000592077c11 */ /* 0x000fe200090f0c99 */
[-C--:B------:R-:W-:Y:S01]  /*95a0*/  FMUL R130, R130, R139.reuse ;  /* 0x0000008b82827220 */ /* 0x080fe20000400000 */
[----:B------:R-:W-:Y:S01]  /*95b0*/  ISETP.GT.AND P2, PT, R0, RZ, P3 ;  /* 0x000000ff0000720c */ /* 0x000fe20001f44270 */
[-C--:B------:R-:W-:Y:S01]  /*95c0*/  FMUL R133, R133, R139.reuse ;  /* 0x0000008b85857220 */ /* 0x080fe20000400000 */
[----:B------:R-:W-:Y:S01]  /*95d0*/  SHF.L.U64.HI R137, R4, 0x4, R5 ;  /* 0x0000000404897819 */ /* 0x000fe20000010205 */
[----:B------:R-:W-:Y:S01]  /*95e0*/  @P1 STG.E.U16 desc[UR40][R6.64], R128 ;  /* 0x0000008006001986 */ /* 0x000fe2000c101528 */
[----:B------:R-:W-:Y:S01]  /*95f0*/  ISETP.GT.AND P1, PT, R0, 0x8, P3 ;  /* 0x000000080000780c */ /* 0x000fe20001f24270 */
[-C--:B------:R-:W-:Y:S01]  /*9600*/  FMUL R132, R132, R139.reuse ;  /* 0x0000008b84847220 */ /* 0x080fe20000400000 */
[----:B------:R-:W-:Y:S01]  /*9610*/  IADD3 R8, P4, R141, R6, RZ ;  /* 0x000000068d087210 */ /* 0x000fe20007f9e0ff */
[----:B------:R-:W-:Y:S01]  /*9620*/  FMUL R135, R135, R139 ;  /* 0x0000008b87877220 */ /* 0x000fe20000400000 */
[----:B------:R-:W-:Y:S01]  /*9630*/  F2FP.BF16.F32.PACK_AB R129, RZ, R129 ;  /* 0x00000081ff81723e */ /* 0x000fe200000010ff */
[----:B------:R-:W-:Y:S01]  /*9640*/  FMUL R134, R134, R139 ;  /* 0x0000008b86867220 */ /* 0x000fe20000400000 */
[----:B------:R-:W-:Y:S01]  /*9650*/  F2FP.BF16.F32.PACK_AB R131, RZ, R131 ;  /* 0x00000083ff83723e */ /* 0x000fe200000010ff */
[----:B------:R-:W-:Y:S01]  /*9660*/  IMAD.X R9, R137, 0x1, R7, P4 ;  /* 0x0000000189097824 */ /* 0x000fe200020e0607 */
[----:B------:R-:W-:Y:S01]  /*9670*/  ISETP.GT.AND P5, PT, R0, 0x8, P0 ;  /* 0x000000080000780c */ /* 0x000fe200007a4270 */
[----:B------:R-:W-:Y:S01]  /*9680*/  @P2 STG.E.U16 desc[UR40][R6.64+0x2], R129 ;  /* 0x0000028106002986 */ /* 0x000fe2000c101528 */
[----:B------:R-:W-:Y:S01]  /*9690*/  F2FP.BF16.F32.PACK_AB R130, RZ, R130 ;  /* 0x00000082ff82723e */ /* 0x000fe200000010ff */
[----:B------:R-:W-:Y:S01]  /*96a0*/  FMUL R120, R120, R139 ;  /* 0x0000008b78787220 */ /* 0x000fe20000400000 */
[C---:B------:R-:W-:Y:S01]  /*96b0*/  ISETP.GT.AND P2, PT, R3.reuse, 0x8, PT ;  /* 0x000000080300780c */ /* 0x040fe20003f44270 */
[----:B------:R-:W-:Y:S01]  /*96c0*/  @P1 STG.E.U16 desc[UR40][R8.64+0x2], R131 ;  /* 0x0000028308001986 */ /* 0x000fe2000c101528 */
[----:B------:R-:W-:Y:S01]  /*96d0*/  ISETP.GT.AND P1, PT, R3, 0x9, PT ;  /* 0x000000090300780c */ /* 0x000fe20003f24270 */
[----:B------:R-:W-:Y:S01]  /*96e0*/  IMAD R5, R5, 0xf0, RZ ;  /* 0x000000f005057824 */ /* 0x000fe200078e02ff */
[----:B------:R-:W-:Y:S01]  /*96f0*/  F2FP.BF16.F32.PACK_AB R133, RZ, R133 ;  /* 0x00000085ff85723e */ /* 0x000fe200000010ff */
[----:B------:R-:W-:Y:S01]  /*9700*/  IMAD.WIDE.U32 R10, R4, 0xf0, R8 ;  /* 0x000000f0040a7825 */ /* 0x000fe200078e0008 */
[----:B------:R-:W-:-:S03]  /*9710*/  ISETP.GT.AND P4, PT, R0, RZ, P1 ;  /* 0x000000ff0000720c */ /* 0x000fc60000f84270 */
[----:B------:R-:W-:Y:S01]  /*9720*/  FMUL R121, R121, R139 ;  /* 0x0000008b79797220 */ /* 0x000fe20000400000 */
[----:B------:R-:W-:Y:S01]  /*9730*/  F2FP.BF16.F32.PACK_AB R132, RZ, R132 ;  /* 0x00000084ff84723e */ /* 0x000fe200000010ff */
[----:B------:R-:W-:Y:S01]  /*9740*/  @P5 STG.E.U16 desc[UR40][R8.64], R130 ;  /* 0x0000008208005986 */ /* 0x000fe2000c101528 */
[----:B------:R-:W-:Y:S01]  /*9750*/  ISETP.GT.AND P5, PT, R0, RZ, P2 ;  /* 0x000000ff0000720c */ /* 0x000fe200017a4270 */
[----:B------:R-:W-:Y:S01]  /*9760*/  IMAD.IADD R11, R5, 0x1, R11 ;  /* 0x00000001050b7824 */ /* 0x000fe200078e020b */
[----:B------:R-:W-:Y:S01]  /*9770*/  F2FP.BF16.F32.PACK_AB R135, RZ, R135 ;  /* 0x00000087ff87723e */ /* 0x000fe200000010ff */
[-C--:B------:R-:W-:Y:S01]  /*9780*/  FMUL R122, R122, R139.reuse ;  /* 0x0000008b7a7a7220 */ /* 0x080fe20000400000 */
[----:B------:R-:W-:Y:S01]  /*9790*/  F2FP.BF16.F32.PACK_AB R134, RZ, R134 ;  /* 0x00000086ff86723e */ /* 0x000fe200000010ff */
[-C--:B------:R-:W-:Y:S01]  /*97a0*/  FMUL R123, R123, R139.reuse ;  /* 0x0000008b7b7b7220 */ /* 0x080fe20000400000 */
[----:B------:R-:W-:Y:S01]  /*97b0*/  F2FP.BF16.F32.PACK_AB R120, RZ, R120 ;  /* 0x00000078ff78723e */ /* 0x000fe200000010ff */
[----:B------:R-:W-:Y:S01]  /*97c0*/  FMUL R124, R124, R139 ;  /* 0x0000008b7c7c7220 */ /* 0x000fe20000400000 */
[----:B------:R-:W-:Y:S01]  /*97d0*/  F2FP.BF16.F32.PACK_AB R121, RZ, R121 ;  /* 0x00000079ff79723e */ /* 0x000fe200000010ff */
[----:B------:R-:W-:Y:S01]  /*97e0*/  @P4 STG.E.U16 desc[UR40][R6.64+0x12], R133 ;  /* 0x0000128506004986 */ /* 0x000fe2000c101528 */
[C---:B------:R-:W-:Y:S01]  /*97f0*/  ISETP.GT.AND P4, PT, R0.reuse, 0x8, P1 ;  /* 0x000000080000780c */ /* 0x040fe20000f84270 */
[-C--:B------:R-:W-:Y:S01]  /*9800*/  FMUL R125, R125, R139.reuse ;  /* 0x0000008b7d7d7220 */ /* 0x080fe20000400000 */
[----:B------:R-:W-:Y:S01]  /*9810*/  F2FP.BF16.F32.PACK_AB R122, RZ, R122 ;  /* 0x0000007aff7a723e */ /* 0x000fe200000010ff */
[----:B------:R-:W-:Y:S01]  /*9820*/  @P5 STG.E.U16 desc[UR40][R6.64+0x10], R132 ;  /* 0x0000108406005986 */ /* 0x000fe2000c101528 */
[----:B------:R-:W-:Y:S01]  /*9830*/  ISETP.GT.AND P5, PT, R0, 0x8, P2 ;  /* 0x000000080000780c */ /* 0x000fe200017a4270 */
[----:B------:R-:W-:Y:S01]  /*9840*/  FMUL R126, R126, R139 ;  /* 0x0000008b7e7e7220 */ /* 0x000fe20000400000 */
[----:B------:R-:W-:Y:S01]  /*9850*/  F2FP.BF16.F32.PACK_AB R123, RZ, R123 ;  /* 0x0000007bff7b723e */ /* 0x000fe200000010ff */
[-C--:B------:R-:W-:Y:S01]  /*9860*/  FMUL R127, R127, R139.reuse ;  /* 0x0000008b7f7f7220 */ /* 0x080fe20000400000 */
[----:B------:R-:W-:Y:S01]  /*9870*/  F2FP.BF16.F32.PACK_AB R124, RZ, R124 ;  /* 0x0000007cff7c723e */ /* 0x000fe200000010ff */
[----:B------:R-:W-:Y:S01]  /*9880*/  FMUL R113, R113, R139 ;  /* 0x0000008b71717220 */ /* 0x000fe20000400000 */
[----:B------:R-:W-:Y:S01]  /*9890*/  F2FP.BF16.F32.PACK_AB R125, RZ, R125 ;  /* 0x0000007dff7d723e */ /* 0x000fe200000010ff */
[-C--:B------:R-:W-:Y:S01]  /*98a0*/  FMUL R112, R112, R139.reuse ;  /* 0x0000008b70707220 */ /* 0x080fe20000400000 */
[----:B------:R-:W-:Y:S01]  /*98b0*/  F2FP.BF16.F32.PACK_AB R126, RZ, R126 ;  /* 0x0000007eff7e723e */ /* 0x000fe200000010ff */
[----:B------:R-:W-:Y:S01]  /*98c0*/  @P4 STG.E.U16 desc[UR40][R8.64+0x12], R135 ;  /* 0x0000128708004986 */ /* 0x000fe2000c101528 */
[----:B------:R-:W-:Y:S01]  /*98d0*/  ISETP.GT.AND P4, PT, R0, 0x80, P0 ;  /* 0x000000800000780c */ /* 0x000fe20000784270 */
[-C--:B------:R-:W-:Y:S01]  /*98e0*/  FMUL R114, R114, R139.reuse ;  /* 0x0000008b72727220 */ /* 0x080fe20000400000 */
[C---:B------:R-:W-:Y:S01]  /*98f0*/  ISETP.GT.AND P0, PT, R0.reuse, 0x88, P0 ;  /* 0x000000880000780c */ /* 0x040fe20000704270 */
[----:B------:R-:W-:Y:S01]  /*9900*/  @P5 STG.E.U16 desc[UR40][R8.64+0x10], R134 ;  /* 0x0000108608005986 */ /* 0x000fe2000c101528 */
[C---:B------:R-:W-:Y:S01]  /*9910*/  ISETP.GT.AND P5, PT, R0.reuse, 0x80, P3 ;  /* 0x000000800000780c */ /* 0x040fe20001fa4270 */
[-C--:B------:R-:W-:Y:S01]  /*9920*/  FMUL R115, R115, R139.reuse ;  /* 0x0000008b73737220 */ /* 0x080fe20000400000 */
[----:B------:R-:W-:Y:S01]  /*9930*/  ISETP.GT.AND P3, PT, R0, 0x88, P3 ;  /* 0x000000880000780c */ /* 0x000fe20001f64270 */
[----:B------:R-:W-:Y:S01]  /*9940*/  FMUL R116, R116, R139 ;  /* 0x0000008b74747220 */ /* 0x000fe20000400000 */
[----:B------:R-:W-:Y:S01]  /*9950*/  F2FP.BF16.F32.PACK_AB R127, RZ, R127 ;  /* 0x0000007fff7f723e */ /* 0x000fe200000010ff */
[----:B------:R-:W-:Y:S01]  /*9960*/  FMUL R117, R117, R139 ;  /* 0x0000008b75757220 */ /* 0x000fe20000400000 */
[----:B------:R-:W-:Y:S01]  /*9970*/  F2FP.BF16.F32.PACK_AB R113, RZ, R113 ;  /* 0x00000071ff71723e */ /* 0x000fe200000010ff */
[-C--:B------:R-:W-:Y:S01]  /*9980*/  FMUL R118, R118, R139.reuse ;  /* 0x0000008b76767220 */ /* 0x080fe20000400000 */
[----:B------:R-:W-:Y:S01]  /*9990*/  F2FP.BF16.F32.PACK_AB R112, RZ, R112 ;  /* 0x00000070ff70723e */ /* 0x000fe200000010ff */
[----:B------:R-:W-:Y:S01]  /*99a0*/  @P4 STG.E.U16 desc[UR40][R10.64], R120 ;  /* 0x000000780a004986 */ /* 0x000fe2000c101528 */
[----:B------:R-:W-:Y:S01]  /*99b0*/  IADD3 R12, P4, R141, R10, RZ ;  /* 0x0000000a8d0c7210 */ /* 0x000fe20007f9e0ff */
[-C--:B------:R-:W-:Y:S01]  /*99c0*/  FMUL R119, R119, R139.reuse ;  /* 0x0000008b77777220 */ /* 0x080fe20000400000 */
[----:B------:R-:W-:Y:S01]  /*99d0*/  F2FP.BF16.F32.PACK_AB R114, RZ, R114 ;  /* 0x00000072ff72723e */ /* 0x000fe200000010ff */
[----:B------:R0:W-:Y:S01]  /*99e0*/  @P5 STG.E.U16 desc[UR40][R10.64+0x2], R121 ;  /* 0x000002790a005986 */ /* 0x0001e2000c101528 */
[C---:B------:R-:W-:Y:S01]  /*99f0*/  ISETP.GT.AND P5, PT, R0.reuse, 0x80, P2 ;  /* 0x000000800000780c */ /* 0x040fe200017a4270 */
[--C-:B------:R-:W-:Y:S01]  /*9a00*/  IMAD.X R13, R137, 0x1, R11.reuse, P4 ;  /* 0x00000001890d7824 */ /* 0x100fe200020e060b */
[----:B------:R-:W-:Y:S01]  /*9a10*/  ISETP.GT.AND P4, PT, R0, 0x80, P1 ;  /* 0x000000800000780c */ /* 0x000fe20000f84270 */
[-C--:B------:R-:W-:Y:S01]  /*9a20*/  FMUL R104, R104, R139.reuse ;  /* 0x0000008b68687220 */ /* 0x080fe20000400000 */
[----:B------:R-:W-:Y:S01]  /*9a30*/  ISETP.GT.AND P1, PT, R0, 0x88, P1 ;  /* 0x000000880000780c */ /* 0x000fe20000f24270 */
[-C--:B------:R-:W-:Y:S01]  /*9a40*/  FMUL R105, R105, R139.reuse ;  /* 0x0000008b69697220 */ /* 0x080fe20000400000 */
[----:B------:R-:W-:Y:S01]  /*9a50*/  @P0 STG.E.U16 desc[UR40][R12.64], R122 ;  /* 0x0000007a0c000986 */ /* 0x000fe2000c101528 */
[----:B------:R-:W-:Y:S01]  /*9a60*/  ISETP.GT.AND P0, PT, R3, 0x11, PT ;  /* 0x000000110300780c */ /* 0x000fe20003f04270 */
[----:B------:R-:W-:Y:S01]  /*9a70*/  FMUL R106, R106, R139 ;  /* 0x0000008b6a6a7220 */ /* 0x000fe20000400000 */
[----:B------:R-:W-:Y:S01]  /*9a80*/  F2FP.BF16.F32.PACK_AB R115, RZ, R115 ;  /* 0x00000073ff73723e */ /* 0x000fe200000010ff */
[-C--:B------:R-:W-:Y:S01]  /*9a90*/  FMUL R107, R107, R139.reuse ;  /* 0x0000008b6b6b7220 */ /* 0x080fe20000400000 */
[----:B------:R-:W-:Y:S01]  /*9aa0*/  F2FP.BF16.F32.PACK_AB R116, RZ, R116 ;  /* 0x00000074ff74723e */ /* 0x000fe200000010ff */
[----:B------:R-:W-:Y:S01]  /*9ab0*/  FMUL R108, R108, R139 ;  /* 0x0000008b6c6c7220 */ /* 0x000fe20000400000 */
[--C-:B------:R-:W-:Y:S01]  /*9ac0*/  @P5 IMAD.MOV.U32 R14, RZ, RZ, R10.reuse ;  /* 0x000000ffff0e5224 */ /* 0x100fe200078e000a */
[----:B------:R-:W-:Y:S01]  /*9ad0*/  F2FP.BF16.F32.PACK_AB R117, RZ, R117 ;  /* 0x00000075ff75723e */ /* 0x000fe200000010ff */
[--C-:B------:R-:W-:Y:S01]  /*9ae0*/  @P5 IMAD.MOV.U32 R15, RZ, RZ, R11.reuse ;  /* 0x000000ffff0f5224 */ /* 0x100fe200078e000b */
[----:B------:R-:W-:Y:S01]  /*9af0*/  F2FP.BF16.F32.PACK_AB R118, RZ, R118 ;  /* 0x00000076ff76723e */ /* 0x000fe200000010ff */
[----:B------:R-:W-:Y:S01]  /*9b00*/  @P4 IMAD.MOV.U32 R20, RZ, RZ, R10 ;  /* 0x000000ffff144224 */ /* 0x000fe200078e000a */
[----:B------:R-:W-:Y:S01]  /*9b10*/  F2FP.BF16.F32.PACK_AB R119, RZ, R119 ;  /* 0x00000077ff77723e */ /* 0x000fe200000010ff */
[----:B------:R-:W-:Y:S01]  /*9b20*/  @P4 IMAD.MOV.U32 R21, RZ, RZ, R11 ;  /* 0x000000ffff154224 */ /* 0x000fe200078e000b */
[----:B------:R-:W-:Y:S01]  /*9b30*/  F2FP.BF16.F32.PACK_AB R104, RZ, R104 ;  /* 0x00000068ff68723e */ /* 0x000fe200000010ff */
[--C-:B0-----:R-:W-:Y:S01]  /*9b40*/  @P3 IMAD.MOV.U32 R10, RZ, RZ, R12.reuse ;  /* 0x000000ffff0a3224 */ /* 0x101fe200078e000c */
[----:B------:R-:W-:Y:S01]  /*9b50*/  F2FP.BF16.F32.PACK_AB R105, RZ, R105 ;  /* 0x00000069ff69723e */ /* 0x000fe200000010ff */
[--C-:B------:R-:W-:Y:S01]  /*9b60*/  @P3 IMAD.MOV.U32 R11, RZ, RZ, R13.reuse ;  /* 0x000000ffff0b3224 */ /* 0x100fe200078e000d */
[----:B------:R-:W-:Y:S01]  /*9b70*/  F2FP.BF16.F32.PACK_AB R106, RZ, R106 ;  /* 0x0000006aff6a723e */ /* 0x000fe200000010ff */
[-C--:B------:R-:W-:Y:S01]  /*9b80*/  FMUL R109, R109, R139.reuse ;  /* 0x0000008b6d6d7220 */ /* 0x080fe20000400000 */
[----:B------:R-:W-:Y:S01]  /*9b90*/  FMUL R111, R111, R139 ;  /* 0x0000008b6f6f7220 */ /* 0x000fe20000400000 */
[----:B------:R-:W-:Y:S01]  /*9ba0*/  F2FP.BF16.F32.PACK_AB R107, RZ, R107 ;  /* 0x0000006bff6b723e */ /* 0x000fe200000010ff */
[----:B------:R0:W-:Y:S01]  /*9bb0*/  @P3 STG.E.U16 desc[UR40][R10.64+0x2], R123 ;  /* 0x0000027b0a003986 */ /* 0x0001e2000c101528 */
[----:B------:R-:W-:Y:S01]  /*9bc0*/  ISETP.GT.AND P3, PT, R0, 0x88, P2 ;  /* 0x000000880000780c */ /* 0x000fe20001764270 */
[-C--:B------:R-:W-:Y:S01]  /*9bd0*/  FMUL R110, R110, R139.reuse ;  /* 0x0000008b6e6e7220 */ /* 0x080fe20000400000 */
[----:B------:R-:W-:Y:S01]  /*9be0*/  ISETP.GT.AND P2, PT, R3, 0x10, PT ;  /* 0x000000100300780c */ /* 0x000fe20003f44270 */
[----:B------:R-:W-:Y:S01]  /*9bf0*/  @P5 STG.E.U16 desc[UR40][R14.64+0x10], R124 ;  /* 0x0000107c0e005986 */ /* 0x000fe2000c101528 */
[----:B------:R-:W-:Y:S01]  /*9c00*/  ISETP.GT.AND P5, PT, R0, RZ, P0 ;  /* 0x000000ff0000720c */ /* 0x000fe200007a4270 */
[-C--:B------:R-:W-:Y:S01]  /*9c10*/  FMUL R96, R96, R139.reuse ;  /* 0x0000008b60607220 */ /* 0x080fe20000400000 */
[----:B------:R-:W-:Y:S01]  /*9c20*/  F2FP.BF16.F32.PACK_AB R108, RZ, R108 ;  /* 0x0000006cff6c723e */ /* 0x000fe200000010ff */
[----:B------:R-:W-:Y:S01]  /*9c30*/  @P4 STG.E.U16 desc[UR40][R20.64+0x12], R125 ;  /* 0x0000127d14004986 */ /* 0x000fe2000c101528 */
[----:B------:R-:W-:Y:S01]  /*9c40*/  ISETP.GT.AND P4, PT, R0, RZ, P2 ;  /* 0x000000ff0000720c */ /* 0x000fe20001784270 */
[----:B------:R-:W-:Y:S01]  /*9c50*/  FMUL R97, R97, R139 ;  /* 0x0000008b61617220 */ /* 0x000fe20000400000 */
[----:B------:R-:W-:Y:S01]  /*9c60*/  F2FP.BF16.F32.PACK_AB R109, RZ, R109 ;  /* 0x0000006dff6d723e */ /* 0x000fe200000010ff */
[----:B------:R-:W-:Y:S01]  /*9c70*/  FMUL R99, R99, R139 ;  /* 0x0000008b63637220 */ /* 0x000fe20000400000 */
[----:B------:R-:W-:Y:S01]  /*9c80*/  F2FP.BF16.F32.PACK_AB R111, RZ, R111 ;  /* 0x0000006fff6f723e */ /* 0x000fe200000010ff */
[----:B0-----:R-:W-:Y:S01]  /*9c90*/  @P3 IMAD.MOV.U32 R10, RZ, RZ, R12 ;  /* 0x000000ffff0a3224 */ /* 0x001fe200078e000c */
[----:B------:R-:W-:Y:S01]  /*9ca0*/  F2FP.BF16.F32.PACK_AB R110, RZ, R110 ;  /* 0x0000006eff6e723e */ /* 0x000fe200000010ff */
[----:B------:R-:W-:-:S02]  /*9cb0*/  @P3 IMAD.MOV.U32 R11, RZ, RZ, R13 ;  /* 0x000000ffff0b3224 */ /* 0x000fc400078e000d */
[-C--:B------:R-:W-:Y:S01]  /*9cc0*/  FMUL R98, R98, R139.reuse ;  /* 0x0000008b62627220 */ /* 0x080fe20000400000 */
[----:B------:R-:W-:Y:S01]  /*9cd0*/  F2FP.BF16.F32.PACK_AB R96, RZ, R96 ;  /* 0x00000060ff60723e */ /* 0x000fe200000010ff */
[----:B------:R-:W-:Y:S01]  /*9ce0*/  FMUL R100, R100, R139 ;  /* 0x0000008b64647220 */ /* 0x000fe20000400000 */
[----:B------:R-:W-:Y:S01]  /*9cf0*/  F2FP.BF16.F32.PACK_AB R97, RZ, R97 ;  /* 0x00000061ff61723e */ /* 0x000fe200000010ff */
[----:B------:R0:W-:Y:S01]  /*9d00*/  @P3 STG.E.U16 desc[UR40][R10.64+0x10], R126 ;  /* 0x0000107e0a003986 */ /* 0x0001e2000c101528 */
[----:B------:R-:W-:Y:S01]  /*9d10*/  ISETP.GT.AND P3, PT, R0, 0x8, P2 ;  /* 0x000000080000780c */ /* 0x000fe20001764270 */
[----:B------:R-:W-:Y:S01]  /*9d20*/  FMUL R101, R101, R139 ;  /* 0x0000008b65657220 */ /* 0x000fe20000400000 */
[----:B------:R-:W-:Y:S01]  /*9d30*/  F2FP.BF16.F32.PACK_AB R99, RZ, R99 ;  /* 0x00000063ff63723e */ /* 0x000fe200000010ff */
[----:B------:R1:W-:Y:S01]  /*9d40*/  @P1 STG.E.U16 desc[UR40][R12.64+0x12], R127 ;  /* 0x0000127f0c001986 */ /* 0x0003e2000c101528 */
[----:B------:R-:W-:Y:S01]  /*9d50*/  ISETP.GT.AND P1, PT, R3, 0x18, PT ;  /* 0x000000180300780c */ /* 0x000fe20003f24270 */
[-C--:B------:R-:W-:Y:S01]  /*9d60*/  FMUL R102, R102, R139.reuse ;  /* 0x0000008b66667220 */ /* 0x080fe20000400000 */
[----:B------:R-:W-:Y:S01]  /*9d70*/  F2FP.BF16.F32.PACK_AB R98, RZ, R98 ;  /* 0x00000062ff62723e */ /* 0x000fe200000010ff */
[----:B------:R1:W-:Y:S01]  /*9d80*/  @P5 STG.E.U16 desc[UR40][R6.64+0x22], R113 ;  /* 0x0000227106005986 */ /* 0x0003e2000c101528 */
[C---:B------:R-:W-:Y:S01]  /*9d90*/  ISETP.GT.AND P5, PT, R0.reuse, 0x8, P0 ;  /* 0x000000080000780c */ /* 0x040fe200007a4270 */
[----:B------:R-:W-:Y:S01]  /*9da0*/  FMUL R103, R103, R139 ;  /* 0x0000008b67677220 */ /* 0x000fe20000400000 */
[----:B------:R-:W-:Y:S01]  /*9db0*/  F2FP.BF16.F32.PACK_AB R100, RZ, R100 ;  /* 0x00000064ff64723e */ /* 0x000fe200000010ff */
[----:B------:R1:W-:Y:S01]  /*9dc0*/  @P4 STG.E.U16 desc[UR40][R6.64+0x20], R112 ;  /* 0x0000207006004986 */ /* 0x0003e2000c101528 */
[----:B------:R-:W-:Y:S01]  /*9dd0*/  ISETP.GT.AND P4, PT, R0, RZ, P1 ;  /* 0x000000ff0000720c */ /* 0x000fe20000f84270 */
[----:B0-----:R-:W-:Y:S01]  /*9de0*/  IMAD.WIDE.U32 R10, R4, 0xf0, R8 ;  /* 0x000000f0040a7825 */ /* 0x001fe200078e0008 */
[----:B------:R-:W-:Y:S01]  /*9df0*/  F2FP.BF16.F32.PACK_AB R101, RZ, R101 ;  /* 0x00000065ff65723e */ /* 0x000fe200000010ff */
[----:B------:R1:W-:Y:S01]  /*9e00*/  @P3 STG.E.U16 desc[UR40][R8.64+0x20], R114 ;  /* 0x0000207208003986 */ /* 0x0003e2000c101528 */
[----:B------:R-:W-:Y:S01]  /*9e10*/  ISETP.GT.AND P3, PT, R3, 0x19, PT ;  /* 0x000000190300780c */ /* 0x000fe20003f64270 */
[----:B------:R-:W-:Y:S01]  /*9e20*/  IMAD.IADD R11, R5, 0x1, R11 ;  /* 0x00000001050b7824 */ /* 0x000fe200078e020b */
[----:B------:R-:W-:Y:S01]  /*9e30*/  F2FP.BF16.F32.PACK_AB R102, RZ, R102 ;  /* 0x00000066ff66723e */ /* 0x000fe200000010ff */
[----:B------:R-:W-:Y:S01]  /*9e40*/  FMUL R88, R88, R139 ;  /* 0x0000008b58587220 */ /* 0x000fe20000400000 */
[----:B------:R-:W-:Y:S01]  /*9e50*/  F2FP.BF16.F32.PACK_AB R103, RZ, R103 ;  /* 0x00000067ff67723e */ /* 0x000fe200000010ff */
[----:B------:R1:W-:Y:S01]  /*9e60*/  @P5 STG.E.U16 desc[UR40][R8.64+0x22], R115 ;  /* 0x0000227308005986 */ /* 0x0003e2000c101528 */
[----:B------:R-:W-:Y:S01]  /*9e70*/  ISETP.GT.AND P5, PT, R0, RZ, P3 ;  /* 0x000000ff0000720c */ /* 0x000fe20001fa4270 */
[-C--:B------:R-:W-:Y:S01]  /*9e80*/  FMUL R89, R89, R139.reuse ;  /* 0x0000008b59597220 */ /* 0x080fe20000400000 */
[-C--:B------:R-:W-:Y:S01]  /*9e90*/  FMUL R90, R90, R139.reuse ;  /* 0x0000008b5a5a7220 */ /* 0x080fe20000400000 */
[----:B------:R1:W-:Y:S01]  /*9ea0*/  @P4 STG.E.U16 desc[UR40][R6.64+0x30], R116 ;  /* 0x0000307406004986 */ /* 0x0003e2000c101528 */
[----:B------:R-:W-:Y:S01]  /*9eb0*/  ISETP.GT.AND P4, PT, R0, 0x8, P1 ;  /* 0x000000080000780c */ /* 0x000fe20000f84270 */
[-C--:B------:R-:W-:Y:S01]  /*9ec0*/  FMUL R91, R91, R139.reuse ;  /* 0x0000008b5b5b7220 */ /* 0x080fe20000400000 */
[----:B------:R-:W-:Y:S01]  /*9ed0*/  F2FP.BF16.F32.PACK_AB R88, RZ, R88 ;  /* 0x00000058ff58723e */ /* 0x000fe200000010ff */
[----:B------:R-:W-:Y:S01]  /*9ee0*/  FMUL R93, R93, R139 ;  /* 0x0000008b5d5d7220 */ /* 0x000fe20000400000 */
[----:B------:R-:W-:Y:S01]  /*9ef0*/  F2FP.BF16.F32.PACK_AB R89, RZ, R89 ;  /* 0x00000059ff59723e */ /* 0x000fe200000010ff */
[-C--:B------:R-:W-:Y:S01]  /*9f00*/  FMUL R92, R92, R139.reuse ;  /* 0x0000008b5c5c7220 */ /* 0x080fe20000400000 */
[----:B------:R-:W-:Y:S01]  /*9f10*/  F2FP.BF16.F32.PACK_AB R90, RZ, R90 ;  /* 0x0000005aff5a723e */ /* 0x000fe200000010ff */
[----:B------:R-:W-:Y:S01]  /*9f20*/  FMUL R94, R94, R139 ;  /* 0x0000008b5e5e7220 */ /* 0x000fe20000400000 */
[----:B------:R-:W-:Y:S01]  /*9f30*/  F2FP.BF16.F32.PACK_AB R91, RZ, R91 ;  /* 0x0000005bff5b723e */ /* 0x000fe200000010ff */
[----:B------:R1:W-:Y:S01]  /*9f40*/  @P5 STG.E.U16 desc[UR40][R6.64+0x32], R117 ;  /* 0x0000327506005986 */ /* 0x0003e2000c101528 */
[C---:B------:R-:W-:Y:S01]  /*9f50*/  ISETP.GT.AND P5, PT, R0.reuse, 0x8, P3 ;  /* 0x000000080000780c */ /* 0x040fe20001fa4270 */
[----:B------:R-:W-:Y:S01]  /*9f60*/  FMUL R95, R95, R139 ;  /* 0x0000008b5f5f7220 */ /* 0x000fe20000400000 */
[----:B------:R-:W-:Y:S01]  /*9f70*/  F2FP.BF16.F32.PACK_AB R93, RZ, R93 ;  /* 0x0000005dff5d723e */ /* 0x000fe200000010ff */
[----:B------:R1:W-:Y:S01]  /*9f80*/  @P4 STG.E.U16 desc[UR40][R8.64+0x30], R118 ;  /* 0x0000307608004986 */ /* 0x0003e2000c101528 */
[----:B------:R-:W-:Y:S01]  /*9f90*/  ISETP.GT.AND P4, PT, R0, 0x80, P2 ;  /* 0x000000800000780c */ /* 0x000fe20001784270 */
[-C--:B------:R-:W-:Y:S01]  /*9fa0*/  FMUL R80, R80, R139.reuse ;  /* 0x0000008b50507220 */ /* 0x080fe20000400000 */
[----:B------:R-:W-:Y:S01]  /*9fb0*/  ISETP.GT.AND P2, PT, R0, 0x88, P2 ;  /* 0x000000880000780c */ /* 0x000fe20001744270 */
[-C--:B------:R-:W-:Y:S01]  /*9fc0*/  FMUL R81, R81, R139.reuse ;  /* 0x0000008b51517220 */ /* 0x080fe20000400000 */
[----:B------:R-:W-:Y:S01]  /*9fd0*/  F2FP.BF16.F32.PACK_AB R92, RZ, R92 ;  /* 0x0000005cff5c723e */ /* 0x000fe200000010ff */
[-C--:B------:R-:W-:Y:S01]  /*9fe0*/  FMUL R83, R83, R139.reuse ;  /* 0x0000008b53537220 */ /* 0x080fe20000400000 */
[----:B------:R-:W-:Y:S01]  /*9ff0*/  F2FP.BF16.F32.PACK_AB R94, RZ, R94 ;  /* 0x0000005eff5e723e */ /* 0x000fe200000010ff */
[----:B------:R-:W-:Y:S01]  /*a000*/  FMUL R82, R82, R139 ;  /* 0x0000008b52527220 */ /* 0x000fe20000400000 */
[----:B------:R-:W-:Y:S01]  /*a010*/  F2FP.BF16.F32.PACK_AB R95, RZ, R95 ;  /* 0x0000005fff5f723e */ /* 0x000fe200000010ff */
[----:B------:R1:W-:Y:S01]  /*a020*/  @P5 STG.E.U16 desc[UR40][R8.64+0x32], R119 ;  /* 0x0000327708005986 */ /* 0x0003e2000c101528 */
[----:B------:R-:W-:Y:S01]  /*a030*/  IADD3 R4, P5, R141, R10, RZ ;  /* 0x0000000a8d047210 */ /* 0x000fe20007fbe0ff */
[-C--:B------:R-:W-:Y:S01]  /*a040*/  FMUL R84, R84, R139.reuse ;  /* 0x0000008b54547220 */ /* 0x080fe20000400000 */
[----:B------:R-:W-:Y:S01]  /*a050*/  F2FP.BF16.F32.PACK_AB R80, RZ, R80 ;  /* 0x00000050ff50723e */ /* 0x000fe200000010ff */
[----:B------:R1:W-:Y:S01]  /*a060*/  @P4 STG.E.U16 desc[UR40][R10.64+0x20], R104 ;  /* 0x000020680a004986 */ /* 0x0003e2000c101528 */
[C---:B------:R-:W-:Y:S01]  /*a070*/  ISETP.GT.AND P4, PT, R0.reuse, 0x80, P0 ;  /* 0x000000800000780c */ /* 0x040fe20000784270 */
[----:B------:R-:W-:Y:S01]  /*a080*/  IMAD.X R5, R137, 0x1, R11, P5 ;  /* 0x0000000189057824 */ /* 0x000fe200028e060b */
[----:B------:R-:W-:Y:S01]  /*a090*/  ISETP.GT.AND P0, PT, R0, 0x88, P0 ;  /* 0x000000880000780c */ /* 0x000fe20000704270 */
[----:B------:R-:W-:Y:S01]  /*a0a0*/  FMUL R85, R85, R139 ;  /* 0x0000008b55557220 */ /* 0x000fe20000400000 */
[----:B------:R-:W-:Y:S01]  /*a0b0*/  F2FP.BF16.F32.PACK_AB R81, RZ, R81 ;  /* 0x00000051ff51723e */ /* 0x000fe200000010ff */
[----:B------:R-:W-:Y:S01]  /*a0c0*/  FMUL R86, R86, R139 ;  /* 0x0000008b56567220 */ /* 0x000fe20000400000 */
[----:B------:R-:W-:Y:S01]  /*a0d0*/  F2FP.BF16.F32.PACK_AB R83, RZ, R83 ;  /* 0x00000053ff53723e */ /* 0x000fe200000010ff */
[-C--:B------:R-:W-:Y:S01]  /*a0e0*/  FMUL R87, R87, R139.reuse ;  /* 0x0000008b57577220 */ /* 0x080fe20000400000 */
[----:B------:R-:W-:Y:S01]  /*a0f0*/  F2FP.BF16.F32.PACK_AB R82, RZ, R82 ;  /* 0x00000052ff52723e */ /* 0x000fe200000010ff */
[-C--:B------:R-:W-:Y:S01]  /*a100*/  FMUL R72, R72, R139.reuse ;  /* 0x0000008b48487220 */ /* 0x080fe20000400000 */
[----:B------:R-:W-:Y:S01]  /*a110*/  F2FP.BF16.F32.PACK_AB R84, RZ, R84 ;  /* 0x00000054ff54723e */ /* 0x000fe200000010ff */
[----:B------:R-:W-:Y:S01]  /*a120*/  FMUL R73, R73, R139 ;  /* 0x0000008b49497220 */ /* 0x000fe20000400000 */
[----:B------:R-:W-:Y:S01]  /*a130*/  F2FP.BF16.F32.PACK_AB R85, RZ, R85 ;  /* 0x00000055ff55723e */ /* 0x000fe200000010ff */
[----:B------:R1:W-:Y:S01]  /*a140*/  @P4 STG.E.U16 desc[UR40][R10.64+0x22], R105 ;  /* 0x000022690a004986 */ /* 0x0003e2000c101528 */
[----:B------:R-:W-:Y:S01]  /*a150*/  ISETP.GT.AND P4, PT, R0, 0x80, P1 ;  /* 0x000000800000780c */ /* 0x000fe20000f84270 */
[-C--:B------:R-:W-:Y:S01]  /*a160*/  FMUL R74, R74, R139.reuse ;  /* 0x0000008b4a4a7220 */ /* 0x080fe20000400000 */
[C---:B------:R-:W-:Y:S01]  /*a170*/  ISETP.GT.AND P1, PT, R0.reuse, 0x88, P1 ;  /* 0x000000880000780c */ /* 0x040fe20000f24270 */
[----:B------:R1:W-:Y:S01]  /*a180*/  @P2 STG.E.U16 desc[UR40][R4.64+0x20], R106 ;  /* 0x0000206a04002986 */ /* 0x0003e2000c101528 */
[C---:B------:R-:W-:Y:S01]  /*a190*/  ISETP.GT.AND P2, PT, R0.reuse, 0x80, P3 ;  /* 0x000000800000780c */ /* 0x040fe20001f44270 */
[-C--:B------:R-:W-:Y:S01]  /*a1a0*/  FMUL R75, R75, R139.reuse ;  /* 0x0000008b4b4b7220 */ /* 0x080fe20000400000 */
[----:B------:R-:W-:Y:S01]  /*a1b0*/  ISETP.GT.AND P3, PT, R0, 0x88, P3 ;  /* 0x000000880000780c */ /* 0x000fe20001f64270 */
[----:B------:R1:W-:Y:S01]  /*a1c0*/  @P0 STG.E.U16 desc[UR40][R4.64+0x22], R107 ;  /* 0x0000226b04000986 */ /* 0x0003e2000c101528 */
[----:B------:R-:W-:Y:S01]  /*a1d0*/  F2FP.BF16.F32.PACK_AB R86, RZ, R86 ;  /* 0x00000056ff56723e */ /* 0x000fe200000010ff */
[----:B------:R-:W-:Y:S01]  /*a1e0*/  FMUL R77, R77, R139 ;  /* 0x0000008b4d4d7220 */ /* 0x000fe20000400000 */
[----:B------:R-:W-:Y:S01]  /*a1f0*/  F2FP.BF16.F32.PACK_AB R87, RZ, R87 ;  /* 0x00000057ff57723e */ /* 0x000fe200000010ff */
[----:B------:R-:W-:Y:S01]  /*a200*/  FMUL R76, R76, R139 ;  /* 0x0000008b4c4c7220 */ /* 0x000fe20000400000 */
[----:B------:R-:W-:Y:S01]  /*a210*/  F2FP.BF16.F32.PACK_AB R72, RZ, R72 ;  /* 0x00000048ff48723e */ /* 0x000fe200000010ff */
[----:B------:R1:W-:Y:S01]  /*a220*/  @P4 STG.E.U16 desc[UR40][R10.64+0x30], R108 ;  /* 0x0000306c0a004986 */ /* 0x0003e2000c101528 */
[----:B------:R-:W-:Y:S01]  /*a230*/  F2FP.BF16.F32.PACK_AB R73, RZ, R73 ;  /* 0x00000049ff49723e */ /* 0x000fe200000010ff */
[-C--:B------:R-:W-:Y:S01]  /*a240*/  FMUL R78, R78, R139.reuse ;  /* 0x0000008b4e4e7220 */ /* 0x080fe20000400000 */
[----:B------:R-:W-:Y:S01]  /*a250*/  F2FP.BF16.F32.PACK_AB R74, RZ, R74 ;  /* 0x0000004aff4a723e */ /* 0x000fe200000010ff */
[----:B------:R1:W-:Y:S01]  /*a260*/  @P2 STG.E.U16 desc[UR40][R10.64+0x32], R109 ;  /* 0x0000326d0a002986 */ /* 0x0003e2000c101528 */
[----:B------:R-:W-:Y:S01]  /*a270*/  ISETP.GT.AND P2, PT, R3, 0x21, PT ;  /* 0x000000210300780c */ /* 0x000fe20003f44270 */
[----:B------:R-:W-:Y:S01]  /*a280*/  FMUL R79, R79, R139 ;  /* 0x0000008b4f4f7220 */ /* 0x000fe20000400000 */
[----:B------:R-:W-:Y:S01]  /*a290*/  F2FP.BF16.F32.PACK_AB R75, RZ, R75 ;  /* 0x0000004bff4b723e */ /* 0x000fe200000010ff */
[----:B------:R1:W-:Y:S01]  /*a2a0*/  @P3 STG.E.U16 desc[UR40][R4.64+0x32], R111 ;  /* 0x0000326f04003986 */ /* 0x0003e2000c101528 */
[----:B------:R-:W-:Y:S01]  /*a2b0*/  ISETP.GT.AND P3, PT, R3, 0x20, PT ;  /* 0x000000200300780c */ /* 0x000fe20003f64270 */
[-C--:B------:R-:W-:Y:S01]  /*a2c0*/  FMUL R64, R64, R139.reuse ;  /* 0x0000008b40407220 */ /* 0x080fe20000400000 */
[C---:B------:R-:W-:Y:S01]  /*a2d0*/  ISETP.GT.AND P4, PT, R0.reuse, RZ, P2 ;  /* 0x000000ff0000720c */ /* 0x040fe20001784270 */
[----:B------:R1:W-:Y:S01]  /*a2e0*/  @P1 STG.E.U16 desc[UR40][R4.64+0x30], R110 ;  /* 0x0000306e04001986 */ /* 0x0003e2000c101528 */
[C---:B------:R-:W-:Y:S01]  /*a2f0*/  ISETP.GT.AND P0, PT, R0.reuse, RZ, P3 ;  /* 0x000000ff0000720c */ /* 0x040fe20001f04270 */
[-C--:B------:R-:W-:Y:S01]  /*a300*/  FMUL R65, R65, R139.reuse ;  /* 0x0000008b41417220 */ /* 0x080fe20000400000 */
[C---:B------:R-:W-:Y:S01]  /*a310*/  ISETP.GT.AND P1, PT, R0.reuse, 0x8, P2 ;  /* 0x000000080000780c */ /* 0x040fe20001724270 */
[-C--:B------:R-:W-:Y:S01]  /*a320*/  FMUL R67, R67, R139.reuse ;  /* 0x0000008b43437220 */ /* 0x080fe20000400000 */
[----:B------:R-:W-:Y:S01]  /*a330*/  ISETP.GT.AND P5, PT, R0, 0x8, P3 ;  /* 0x000000080000780c */ /* 0x000fe20001fa4270 */
[----:B------:R-:W-:Y:S01]  /*a340*/  FMUL R66, R66, R139 ;  /* 0x0000008b42427220 */ /* 0x000fe20000400000 */
[----:B------:R-:W-:Y:S01]  /*a350*/  F2FP.BF16.F32.PACK_AB R77, RZ, R77 ;  /* 0x0000004dff4d723e */ /* 0x000fe200000010ff */
[-C--:B------:R-:W-:Y:S01]  /*a360*/  FMUL R68, R68, R139.reuse ;  /* 0x0000008b44447220 */ /* 0x080fe20000400000 */
        /* <DEDUP_REMOVED lines=13> */
[----:B------:R-:W-:Y:S01]  /*a440*/  FMUL R56, R56, R139 ;  /* 0x0000008b38387220 */ /* 0x000fe20000400000 */
[----:B------:R-:W-:Y:S01]  /*a450*/  F2FP.BF16.F32.PACK_AB R67, RZ, R67 ;  /* 0x00000043ff43723e */ /* 0x000fe200000010ff */
[----:B------:R1:W-:Y:S01]  /*a460*/  @P5 STG.E.U16 desc[UR40][R8.64+0x40], R98 ;  /* 0x0000406208005986 */ /* 0x0003e2000c101528 */
[C---:B------:R-:W-:Y:S01]  /*a470*/  ISETP.GT.AND P5, PT, R0.reuse, RZ, P0 ;  /* 0x000000ff0000720c */ /* 0x040fe200007a4270 */
[-C--:B------:R-:W-:Y:S01]  /*a480*/  FMUL R57, R57, R139.reuse ;  /* 0x0000008b39397220 */ /* 0x080fe20000400000 */
[----:B------:R-:W-:Y:S01]  /*a490*/  ISETP.GT.AND P4, PT, R0, RZ, P1 ;  /* 0x000000ff0000720c */ /* 0x000fe20000f84270 */
[-C--:B------:R-:W-:Y:S01]  /*a4a0*/  FMUL R58, R58, R139.reuse ;  /* 0x0000008b3a3a7220 */ /* 0x080fe20000400000 */
[----:B------:R-:W-:Y:S01]  /*a4b0*/  F2FP.BF16.F32.PACK_AB R66, RZ, R66 ;  /* 0x00000042ff42723e */ /* 0x000fe200000010ff */
        /* <DEDUP_REMOVED lines=10> */
[-C--:B------:R-:W-:Y:S01]  /*a560*/  FMUL R63, R63, R139.reuse ;  /* 0x0000008b3f3f7220 */ /* 0x080fe20000400000 */
[----:B------:R-:W-:Y:S01]  /*a570*/  F2FP.BF16.F32.PACK_AB R56, RZ, R56 ;  /* 0x00000038ff38723e */ /* 0x000fe200000010ff */
[----:B------:R1:W-:Y:S01]  /*a580*/  @P4 STG.E.U16 desc[UR40][R6.64+0x52], R101 ;  /* 0x0000526506004986 */ /* 0x0003e2000c101528 */
[----:B------:R-:W-:Y:S01]  /*a590*/  ISETP.GT.AND P4, PT, R0, 0x8, P1 ;  /* 0x000000080000780c */ /* 0x000fe20000f84270 */
[----:B------:R-:W-:Y:S01]  /*a5a0*/  FMUL R48, R48, R139 ;  /* 0x0000008b30307220 */ /* 0x000fe20000400000 */
[----:B------:R-:W-:Y:S01]  /*a5b0*/  F2FP.BF16.F32.PACK_AB R57, RZ, R57 ;  /* 0x00000039ff39723e */ /* 0x000fe200000010ff */
[-C--:B------:R-:W-:Y:S01]  /*a5c0*/  FMUL R49, R49, R139.reuse ;  /* 0x0000008b31317220 */ /* 0x080fe20000400000 */
[----:B------:R-:W-:Y:S01]  /*a5d0*/  F2FP.BF16.F32.PACK_AB R58, RZ, R58 ;  /* 0x0000003aff3a723e */ /* 0x000fe200000010ff */
[----:B------:R-:W-:Y:S01]  /*a5e0*/  FMUL R51, R51, R139 ;  /* 0x0000008b33337220 */ /* 0x000fe20000400000 */
        /* <DEDUP_REMOVED lines=30> */
[----:B------:R-:W-:Y:S01]  /*a7d0*/  ISETP.GT.AND P2, PT, R3, 0x31, PT ;  /* 0x000000310300780c */ /* 0x000fe20003f44270 */
[----:B------:R-:W-:Y:S01]  /*a7e0*/  FMUL R44, R44, R139 ;  /* 0x0000008b2c2c7220 */ /* 0x000fe20000400000 */
[----:B------:R-:W-:Y:S01]  /*a7f0*/  F2FP.BF16.F32.PACK_AB R51, RZ, R51 ;  /* 0x00000033ff33723e */ /* 0x000fe200000010ff */
[-C--:B------:R-:W-:Y:S01]  /*a800*/  FMUL R45, R45, R139.reuse ;  /* 0x0000008b2d2d7220 */ /* 0x080fe20000400000 */
[----:B------:R-:W-:Y:S01]  /*a810*/  F2FP.BF16.F32.PACK_AB R50, RZ, R50 ;  /* 0x00000032ff32723e */ /* 0x000fe200000010ff */
[----:B------:R1:W-:Y:S01]  /*a820*/  @P4 STG.E.U16 desc[UR40][R10.64+0x50], R92 ;  /* 0x0000505c0a004986 */ /* 0x0003e2000c101528 */
[----:B------:R-:W-:Y:S01]  /*a830*/  ISETP.GT.AND P4, PT, R0, RZ, P2 ;  /* 0x000000ff0000720c */ /* 0x000fe20001784270 */
[-C--:B------:R-:W-:Y:S01]  /*a840*/  FMUL R46, R46, R139.reuse ;  /* 0x0000008b2e2e7220 */ /* 0x080fe20000400000 */
[----:B------:R-:W-:Y:S01]  /*a850*/  F2FP.BF16.F32.PACK_AB R52, RZ, R52 ;  /* 0x00000034ff34723e */ /* 0x000fe200000010ff */
[----:B------:R1:W-:Y:S01]  /*a860*/  @P3 STG.E.U16 desc[UR40][R10.64+0x52], R93 ;  /* 0x0000525d0a003986 */ /* 0x0003e2000c101528 */
[----:B------:R-:W-:Y:S01]  /*a870*/  ISETP.GT.AND P3, PT, R3, 0x30, PT ;  /* 0x000000300300780c */ /* 0x000fe20003f64270 */
[----:B------:R-:W-:Y:S01]  /*a880*/  FMUL R47, R47, R139 ;  /* 0x0000008b2f2f7220 */ /* 0x000fe20000400000 */
[----:B------:R-:W-:Y:S01]  /*a890*/  F2FP.BF16.F32.PACK_AB R53, RZ, R53 ;  /* 0x00000035ff35723e */ /* 0x000fe200000010ff */
[----:B------:R1:W-:Y:S01]  /*a8a0*/  @P0 STG.E.U16 desc[UR40][R4.64+0x50], R94 ;  /* 0x0000505e04000986 */ /* 0x0003e2000c101528 */
[----:B------:R-:W-:Y:S01]  /*a8b0*/  ISETP.GT.AND P0, PT, R0, RZ, P3 ;  /* 0x000000ff0000720c */ /* 0x000fe20001f04270 */
[-C--:B------:R-:W-:Y:S01]  /*a8c0*/  FMUL R32, R32, R139.reuse ;  /* 0x0000008b20207220 */ /* 0x080fe20000400000 */
[C---:B------:R-:W-:Y:S01]  /*a8d0*/  ISETP.GT.AND P5, PT, R0.reuse, 0x8, P3 ;  /* 0x000000080000780c */ /* 0x040fe20001fa4270 */
[----:B------:R1:W-:Y:S01]  /*a8e0*/  @P1 STG.E.U16 desc[UR40][R4.64+0x52], R95 ;  /* 0x0000525f04001986 */ /* 0x0003e2000c101528 */
[----:B------:R-:W-:Y:S01]  /*a8f0*/  ISETP.GT.AND P1, PT, R0, 0x8, P2 ;  /* 0x000000080000780c */ /* 0x000fe20001724270 */
[----:B------:R-:W-:Y:S01]  /*a900*/  FMUL R33, R33, R139 ;  /* 0x0000008b21217220 */ /* 0x000fe20000400000 */
[----:B------:R-:W-:Y:S01]  /*a910*/  F2FP.BF16.F32.PACK_AB R54, RZ, R54 ;  /* 0x00000036ff36723e */ /* 0x000fe200000010ff */
[----:B------:R1:W-:Y:S01]  /*a920*/  @P4 STG.E.U16 desc[UR40][R6.64+0x62], R81 ;  /* 0x0000625106004986 */ /* 0x0003e2000c101528 */
[----:B------:R-:W-:Y:S01]  /*a930*/  F2FP.BF16.F32.PACK_AB R55, RZ, R55 ;  /* 0x00000037ff37723e */ /* 0x000fe200000010ff */
[-C--:B------:R-:W-:Y:S01]  /*a940*/  FMUL R34, R34, R139.reuse ;  /* 0x0000008b22227220 */ /* 0x080fe20000400000 */
[----:B------:R-:W-:Y:S01]  /*a950*/  F2FP.BF16.F32.PACK_AB R40, RZ, R40 ;  /* 0x00000028ff28723e */ /* 0x000fe200000010ff */
[----:B------:R-:W-:Y:S01]  /*a960*/  FMUL R35, R35, R139 ;  /* 0x0000008b23237220 */ /* 0x000fe20000400000 */
[----:B------:R-:W-:Y:S01]  /*a970*/  F2FP.BF16.F32.PACK_AB R41, RZ, R41 ;  /* 0x00000029ff29723e */ /* 0x000fe200000010ff */
[----:B------:R1:W-:Y:S01]  /*a980*/  @P0 STG.E.U16 desc[UR40][R6.64+0x60], R80 ;  /* 0x0000605006000986 */ /* 0x0003e2000c101528 */
[C---:B------:R-:W-:Y:S01]  /*a990*/  ISETP.GT.AND P0, PT, R3.reuse, 0x38, PT ;  /* 0x000000380300780c */ /* 0x040fe20003f04270 */
        /* <DEDUP_REMOVED lines=9> */
[----:B------:R-:W-:Y:S01]  /*aa30*/  ISETP.GT.AND P4, PT, R0, RZ, P1 ;  /* 0x000000ff0000720c */ /* 0x000fe20000f84270 */
        /* <DEDUP_REMOVED lines=10> */
[----:B------:R1:W-:Y:S01]  /*aae0*/  @P5 STG.E.U16 desc[UR40][R6.64+0x70], R84 ;  /* 0x0000705406005986 */ /* 0x0003e2000c101528 */
[----:B------:R-:W-:Y:S01]  /*aaf0*/  ISETP.GT.AND P5, PT, R0, 0x8, P0 ;  /* 0x000000080000780c */ /* 0x000fe200007a4270 */
[----:B------:R-:W-:Y:S01]  /*ab00*/  FMUL R28, R28, R139 ;  /* 0x0000008b1c1c7220 */ /* 0x000fe20000400000 */
[----:B------:R-:W-:Y:S01]  /*ab10*/  F2FP.BF16.F32.PACK_AB R33, RZ, R33 ;  /* 0x00000021ff21723e */ /* 0x000fe200000010ff */
[----:B------:R1:W-:Y:S01]  /*ab20*/  @P4 STG.E.U16 desc[UR40][R6.64+0x72], R85 ;  /* 0x0000725506004986 */ /* 0x0003e2000c101528 */
[----:B------:R-:W-:Y:S01]  /*ab30*/  ISETP.GT.AND P4, PT, R0, 0x8, P1 ;  /* 0x000000080000780c */ /* 0x000fe20000f84270 */
[-C--:B------:R-:W-:Y:S01]  /*ab40*/  FMUL R29, R29, R139.reuse ;  /* 0x0000008b1d1d7220 */ /* 0x080fe20000400000 */
[----:B------:R-:W-:Y:S01]  /*ab50*/  F2FP.BF16.F32.PACK_AB R34, RZ, R34 ;  /* 0x00000022ff22723e */ /* 0x000fe200000010ff */
[----:B------:R-:W-:Y:S01]  /*ab60*/  FMUL R30, R30, R139 ;  /* 0x0000008b1e1e7220 */ /* 0x000fe20000400000 */
[----:B------:R-:W-:Y:S01]  /*ab70*/  F2FP.BF16.F32.PACK_AB R35, RZ, R35 ;  /* 0x00000023ff23723e */ /* 0x000fe200000010ff */
[----:B------:R-:W-:Y:S01]  /*ab80*/  FMUL R31, R31, R139 ;  /* 0x0000008b1f1f7220 */ /* 0x000fe20000400000 */
[----:B------:R-:W-:-:S02]  /*ab90*/  F2FP.BF16.F32.PACK_AB R36, RZ, R36 ;  /* 0x00000024ff24723e */ /* 0x000fc400000010ff */
[----:B------:R-:W-:Y:S01]  /*aba0*/  F2FP.BF16.F32.PACK_AB R37, RZ, R37 ;  /* 0x00000025ff25723e */ /* 0x000fe200000010ff */
[----:B------:R1:W-:Y:S01]  /*abb0*/  @P5 STG.E.U16 desc[UR40][R8.64+0x70], R86 ;  /* 0x0000705608005986 */ /* 0x0003e2000c101528 */
[C---:B------:R-:W-:Y:S02]  /*abc0*/  ISETP.GT.AND P5, PT, R0.reuse, 0x80, P3 ;  /* 0x000000800000780c */ /* 0x040fe40001fa4270 */
[C---:B------:R-:W-:Y:S01]  /*abd0*/  ISETP.GT.AND P3, PT, R0.reuse, 0x88, P3 ;  /* 0x000000880000780c */ /* 0x040fe20001f64270 */
[----:B------:R1:W-:Y:S01]  /*abe0*/  @P4 STG.E.U16 desc[UR40][R8.64+0x72], R87 ;  /* 0x0000725708004986 */ /* 0x0003e2000c101528 */
[C---:B------:R-:W-:Y:S02]  /*abf0*/  ISETP.GT.AND P4, PT, R0.reuse, 0x80, P2 ;  /* 0x000000800000780c */ /* 0x040fe40001784270 */
[----:B------:R-:W-:Y:S02]  /*ac00*/  ISETP.GT.AND P2, PT, R0, 0x88, P2 ;  /* 0x000000880000780c */ /* 0x000fe40001744270 */
[----:B------:R-:W-:-:S02]  /*ac10*/  F2FP.BF16.F32.PACK_AB R38, RZ, R38 ;  /* 0x00000026ff26723e */ /* 0x000fc400000010ff */
[----:B------:R-:W-:Y:S02]  /*ac20*/  F2FP.BF16.F32.PACK_AB R39, RZ, R39 ;  /* 0x00000027ff27723e */ /* 0x000fe400000010ff */
[----:B------:R-:W-:Y:S01]  /*ac30*/  F2FP.BF16.F32.PACK_AB R24, RZ, R24 ;  /* 0x00000018ff18723e */ /* 0x000fe200000010ff */
[----:B------:R1:W-:Y:S01]  /*ac40*/  @P5 STG.E.U16 desc[UR40][R10.64+0x60], R72 ;  /* 0x000060480a005986 */ /* 0x0003e2000c101528 */
[----:B------:R-:W-:Y:S02]  /*ac50*/  F2FP.BF16.F32.PACK_AB R25, RZ, R25 ;  /* 0x00000019ff19723e */ /* 0x000fe400000010ff */
[----:B------:R-:W-:Y:S01]  /*ac60*/  F2FP.BF16.F32.PACK_AB R26, RZ, R26 ;  /* 0x0000001aff1a723e */ /* 0x000fe200000010ff */
[----:B------:R1:W-:Y:S01]  /*ac70*/  @P4 STG.E.U16 desc[UR40][R10.64+0x62], R73 ;  /* 0x000062490a004986 */ /* 0x0003e2000c101528 */
[C---:B------:R-:W-:Y:S02]  /*ac80*/  ISETP.GT.AND P4, PT, R0.reuse, 0x80, P0 ;  /* 0x000000800000780c */ /* 0x040fe40000784270 */
[C---:B------:R-:W-:Y:S01]  /*ac90*/  ISETP.GT.AND P0, PT, R0.reuse, 0x88, P0 ;  /* 0x000000880000780c */ /* 0x040fe20000704270 */
[----:B------:R1:W-:Y:S01]  /*aca0*/  @P3 STG.E.U16 desc[UR40][R4.64+0x60], R74 ;  /* 0x0000604a04003986 */ /* 0x0003e2000c101528 */
[----:B------:R-:W-:-:S02]  /*acb0*/  ISETP.GT.AND P3, PT, R0, 0x80, P1 ;  /* 0x000000800000780c */ /* 0x000fc40000f64270 */
[C---:B------:R-:W-:Y:S01]  /*acc0*/  ISETP.GT.AND P1, PT, R0.reuse, 0x88, P1 ;  /* 0x000000880000780c */ /* 0x040fe20000f24270 */
[----:B------:R1:W-:Y:S01]  /*acd0*/  @P2 STG.E.U16 desc[UR40][R4.64+0x62], R75 ;  /* 0x0000624b04002986 */ /* 0x0003e2000c101528 */
[C---:B------:R-:W-:Y:S02]  /*ace0*/  ISETP.GT.AND P2, PT, R3.reuse, 0x41, PT ;  /* 0x000000410300780c */ /* 0x040fe40003f44270 */
[----:B------:R-:W-:Y:S02]  /*acf0*/  F2FP.BF16.F32.PACK_AB R27, RZ, R27 ;  /* 0x0000001bff1b723e */ /* 0x000fe400000010ff */
[----:B------:R-:W-:Y:S01]  /*ad00*/  F2FP.BF16.F32.PACK_AB R28, RZ, R28 ;  /* 0x0000001cff1c723e */ /* 0x000fe200000010ff */
[----:B------:R1:W-:Y:S01]  /*ad10*/  @P4 STG.E.U16 desc[UR40][R10.64+0x70], R76 ;  /* 0x0000704c0a004986 */ /* 0x0003e2000c101528 */
[----:B------:R-:W-:Y:S02]  /*ad20*/  ISETP.GT.AND P4, PT, R0, RZ, P2 ;  /* 0x000000ff0000720c */ /* 0x000fe40001784270 */
[----:B------:R-:W-:Y:S01]  /*ad30*/  F2FP.BF16.F32.PACK_AB R29, RZ, R29 ;  /* 0x0000001dff1d723e */ /* 0x000fe200000010ff */
[----:B------:R1:W-:Y:S01]  /*ad40*/  @P3 STG.E.U16 desc[UR40][R10.64+0x72], R77 ;  /* 0x0000724d0a003986 */ /* 0x0003e2000c101528 */
[----:B------:R-:W-:-:S02]  /*ad50*/  ISETP.GT.AND P3, PT, R3, 0x40, PT ;  /* 0x000000400300780c */ /* 0x000fc40003f64270 */
[----:B------:R-:W-:Y:S01]  /*ad60*/  F2FP.BF16.F32.PACK_AB R30, RZ, R30 ;  /* 0x0000001eff1e723e */ /* 0x000fe200000010ff */
[----:B------:R1:W-:Y:S01]  /*ad70*/  @P0 STG.E.U16 desc[UR40][R4.64+0x70], R78 ;  /* 0x0000704e04000986 */ /* 0x0003e2000c101528 */
[C---:B------:R-:W-:Y:S02]  /*ad80*/  ISETP.GT.AND P0, PT, R0.reuse, RZ, P3 ;  /* 0x000000ff0000720c */ /* 0x040fe40001f04270 */
[C---:B------:R-:W-:Y:S01]  /*ad90*/  ISETP.GT.AND P5, PT, R0.reuse, 0x8, P3 ;  /* 0x000000080000780c */ /* 0x040fe20001fa4270 */
[----:B------:R1:W-:Y:S01]  /*ada0*/  @P1 STG.E.U16 desc[UR40][R4.64+0x72], R79 ;  /* 0x0000724f04001986 */ /* 0x0003e2000c101528 */
[----:B------:R-:W-:Y:S02]  /*adb0*/  ISETP.GT.AND P1, PT, R0, 0x8, P2 ;  /* 0x000000080000780c */ /* 0x000fe40001724270 */
[----:B------:R-:W-:Y:S01]  /*adc0*/  F2FP.BF16.F32.PACK_AB R31, RZ, R31 ;  /* 0x0000001fff1f723e */ /* 0x000fe200000010ff */
[----:B------:R1:W-:Y:S06]  /*add0*/  @P4 STG.E.U16 desc[UR40][R6.64+0x82], R65 ;  /* 0x0000824106004986 */ /* 0x0003ec000c101528 */
[----:B------:R1:W-:Y:S01]  /*ade0*/  @P0 STG.E.U16 desc[UR40][R6.64+0x80], R64 ;  /* 0x0000804006000986 */ /* 0x0003e2000c101528 */
[----:B------:R-:W-:-:S03]  /*adf0*/  ISETP.GT.AND P0, PT, R3, 0x48, PT ;  /* 0x000000480300780c */ /* 0x000fc60003f04270 */
[----:B------:R1:W-:Y:S01]  /*ae00*/  @P1 STG.E.U16 desc[UR40][R8.64+0x82], R67 ;  /* 0x0000824308001986 */ /* 0x0003e2000c101528 */
[----:B------:R-:W-:-:S03]  /*ae10*/  ISETP.GT.AND P1, PT, R3, 0x49, PT ;  /* 0x000000490300780c */ /* 0x000fc60003f24270 */
[----:B------:R1:W-:Y:S01]  /*ae20*/  @P5 STG.E.U16 desc[UR40][R8.64+0x80], R66 ;  /* 0x0000804208005986 */ /* 0x0003e2000c101528 */
[C---:B------:R-:W-:Y:S02]  /*ae30*/  ISETP.GT.AND P5, PT, R0.reuse, RZ, P0 ;  /* 0x000000ff0000720c */ /* 0x040fe400007a4270 */
[----:B------:R-:W-:-:S11]  /*ae40*/  ISETP.GT.AND P4, PT, R0, RZ, P1 ;  /* 0x000000ff0000720c */ /* 0x000fd60000f84270 */
[----:B------:R1:W-:Y:S01]  /*ae50*/  @P5 STG.E.U16 desc[UR40][R6.64+0x90], R68 ;  /* 0x0000904406005986 */ /* 0x0003e2000c101528 */
[----:B------:R-:W-:-:S03]  /*ae60*/  ISETP.GT.AND P5, PT, R0, 0x8, P0 ;  /* 0x000000080000780c */ /* 0x000fc600007a4270 */
[----:B------:R1:W-:Y:S01]  /*ae70*/  @P4 STG.E.U16 desc[UR40][R6.64+0x92], R69 ;  /* 0x0000924506004986 */ /* 0x0003e2000c101528 */
[----:B------:R-:W-:-:S09]  /*ae80*/  ISETP.GT.AND P4, PT, R0, 0x8, P1 ;  /* 0x000000080000780c */ /* 0x000fd20000f84270 */
[----:B------:R1:W-:Y:S01]  /*ae90*/  @P5 STG.E.U16 desc[UR40][R8.64+0x90], R70 ;  /* 0x0000904608005986 */ /* 0x0003e2000c101528 */
[C---:B------:R-:W-:Y:S02]  /*aea0*/  ISETP.GT.AND P5, PT, R0.reuse, 0x80, P3 ;  /* 0x000000800000780c */ /* 0x040fe40001fa4270 */
[C---:B------:R-:W-:Y:S01]  /*aeb0*/  ISETP.GT.AND P3, PT, R0.reuse, 0x88, P3 ;  /* 0x000000880000780c */ /* 0x040fe20001f64270 */
[----:B------:R1:W-:Y:S01]  /*aec0*/  @P4 STG.E.U16 desc[UR40][R8.64+0x92], R71 ;  /* 0x0000924708004986 */ /* 0x0003e2000c101528 */
[C---:B------:R-:W-:Y:S02]  /*aed0*/  ISETP.GT.AND P4, PT, R0.reuse, 0x80, P2 ;  /* 0x000000800000780c */ /* 0x040fe40001784270 */
[----:B------:R-:W-:-:S07]  /*aee0*/  ISETP.GT.AND P2, PT, R0, 0x88, P2 ;  /* 0x000000880000780c */ /* 0x000fce0001744270 */
[----:B------:R1:W-:Y:S04]  /*aef0*/  @P5 STG.E.U16 desc[UR40][R10.64+0x80], R56 ;  /* 0x000080380a005986 */ /* 0x0003e8000c101528 */
[----:B------:R1:W-:Y:S01]  /*af00*/  @P4 STG.E.U16 desc[UR40][R10.64+0x82], R57 ;  /* 0x000082390a004986 */ /* 0x0003e2000c101528 */
[C---:B------:R-:W-:Y:S02]  /*af10*/  ISETP.GT.AND P4, PT, R0.reuse, 0x80, P0 ;  /* 0x000000800000780c */ /* 0x040fe40000784270 */
[C---:B------:R-:W-:Y:S01]  /*af20*/  ISETP.GT.AND P0, PT, R0.reuse, 0x88, P0 ;  /* 0x000000880000780c */ /* 0x040fe20000704270 */
[----:B------:R1:W-:Y:S01]  /*af30*/  @P3 STG.E.U16 desc[UR40][R4.64+0x80], R58 ;  /* 0x0000803a04003986 */ /* 0x0003e2000c101528 */
[C---:B------:R-:W-:Y:S02]  /*af40*/  ISETP.GT.AND P3, PT, R0.reuse, 0x80, P1 ;  /* 0x000000800000780c */ /* 0x040fe40000f64270 */
[----:B------:R-:W-:Y:S01]  /*af50*/  ISETP.GT.AND P1, PT, R0, 0x88, P1 ;  /* 0x000000880000780c */ /* 0x000fe20000f24270 */
[----:B------:R1:W-:Y:S01]  /*af60*/  @P2 STG.E.U16 desc[UR40][R4.64+0x82], R59 ;  /* 0x0000823b04002986 */ /* 0x0003e2000c101528 */
[----:B------:R-:W-:-:S05]  /*af70*/  ISETP.GT.AND P2, PT, R3, 0x51, PT ;  /* 0x000000510300780c */ /* 0x000fca0003f44270 */
[----:B------:R1:W-:Y:S01]  /*af80*/  @P4 STG.E.U16 desc[UR40][R10.64+0x90], R60 ;  /* 0x0000903c0a004986 */ /* 0x0003e2000c101528 */
[----:B------:R-:W-:-:S03]  /*af90*/  ISETP.GT.AND P4, PT, R0, RZ, P2 ;  /* 0x000000ff0000720c */ /* 0x000fc60001784270 */
[----:B------:R1:W-:Y:S01]  /*afa0*/  @P3 STG.E.U16 desc[UR40][R10.64+0x92], R61 ;  /* 0x0000923d0a003986 */ /* 0x0003e2000c101528 */
[----:B------:R-:W-:-:S03]  /*afb0*/  ISETP.GT.AND P3, PT, R3, 0x50, PT ;  /* 0x000000500300780c */ /* 0x000fc60003f64270 */
[----:B------:R1:W-:Y:S01]  /*afc0*/  @P0 STG.E.U16 desc[UR40][R4.64+0x90], R62 ;  /* 0x0000903e04000986 */ /* 0x0003e2000c101528 */
[C---:B------:R-:W-:Y:S02]  /*afd0*/  ISETP.GT.AND P0, PT, R0.reuse, RZ, P3 ;  /* 0x000000ff0000720c */ /* 0x040fe40001f04270 */
[C---:B------:R-:W-:Y:S01]  /*afe0*/  ISETP.GT.AND P5, PT, R0.reuse, 0x8, P3 ;  /* 0x000000080000780c */ /* 0x040fe20001fa4270 */
[----:B------:R1:W-:Y:S01]  /*aff0*/  @P1 STG.E.U16 desc[UR40][R4.64+0x92], R63 ;  /* 0x0000923f04001986 */ /* 0x0003e2000c101528 */
[----:B------:R-:W-:-:S03]  /*b000*/  ISETP.GT.AND P1, PT, R0, 0x8, P2 ;  /* 0x000000080000780c */ /* 0x000fc60001724270 */
        /* <DEDUP_REMOVED lines=25> */
[----:B------:R1:W-:Y:S06]  /*b1a0*/  @P2 STG.E.U16 desc[UR40][R4.64+0xa2], R43 ;  /* 0x0000a22b04002986 */ /* 0x0003ec000c101528 */
[----:B------:R1:W-:Y:S04]  /*b1b0*/  @P4 STG.E.U16 desc[UR40][R10.64+0xb0], R44 ;  /* 0x0000b02c0a004986 */ /* 0x0003e8000c101528 */
[----:B------:R1:W-:Y:S01]  /*b1c0*/  @P3 STG.E.U16 desc[UR40][R10.64+0xb2], R45 ;  /* 0x0000b22d0a003986 */ /* 0x0003e2000c101528 */
[----:B------:R-:W-:-:S03]  /*b1d0*/  ISETP.GT.AND P3, PT, R3, 0x60, PT ;  /* 0x000000600300780c */ /* 0x000fc60003f64270 */
[----:B------:R1:W-:Y:S01]  /*b1e0*/  @P0 STG.E.U16 desc[UR40][R4.64+0xb0], R46 ;  /* 0x0000b02e04000986 */ /* 0x0003e2000c101528 */
[----:B------:R-:W-:Y:S02]  /*b1f0*/  ISETP.GT.AND P0, PT, R3, 0x61, PT ;  /* 0x000000610300780c */ /* 0x000fe40003f04270 */
[C---:B------:R-:W-:Y:S01]  /*b200*/  ISETP.GT.AND P4, PT, R0.reuse, 0x8, P3 ;  /* 0x000000080000780c */ /* 0x040fe20001f84270 */
[----:B------:R1:W-:Y:S01]  /*b210*/  @P1 STG.E.U16 desc[UR40][R4.64+0xb2], R47 ;  /* 0x0000b22f04001986 */ /* 0x0003e2000c101528 */
[C---:B------:R-:W-:Y:S02]  /*b220*/  ISETP.GT.AND P1, PT, R0.reuse, RZ, P3 ;  /* 0x000000ff0000720c */ /* 0x040fe40001f24270 */
[C---:B------:R-:W-:Y:S02]  /*b230*/  ISETP.GT.AND P2, PT, R0.reuse, RZ, P0 ;  /* 0x000000ff0000720c */ /* 0x040fe40000744270 */
[----:B------:R-:W-:-:S09]  /*b240*/  ISETP.GT.AND P5, PT, R0, 0x8, P0 ;  /* 0x000000080000780c */ /* 0x000fd200007a4270 */
[----:B------:R1:W-:Y:S01]  /*b250*/  @P1 STG.E.U16 desc[UR40][R6.64+0xc0], R32 ;  /* 0x0000c02006001986 */ /* 0x0003e2000c101528 */
[----:B------:R-:W-:-:S03]  /*b260*/  ISETP.GT.AND P1, PT, R3, 0x68, PT ;  /* 0x000000680300780c */ /* 0x000fc60003f24270 */
[----:B------:R1:W-:Y:S01]  /*b270*/  @P2 STG.E.U16 desc[UR40][R6.64+0xc2], R33 ;  /* 0x0000c22106002986 */ /* 0x0003e2000c101528 */
[----:B------:R-:W-:-:S03]  /*b280*/  ISETP.GT.AND P2, PT, R3, 0x69, PT ;  /* 0x000000690300780c */ /* 0x000fc60003f44270 */
[----:B------:R1:W-:Y:S01]  /*b290*/  @P4 STG.E.U16 desc[UR40][R8.64+0xc0], R34 ;  /* 0x0000c02208004986 */ /* 0x0003e2000c101528 */
[----:B------:R-:W-:-:S03]  /*b2a0*/  ISETP.GT.AND P4, PT, R0, RZ, P2 ;  /* 0x000000ff0000720c */ /* 0x000fc60001784270 */
[----:B------:R1:W-:Y:S01]  /*b2b0*/  @P5 STG.E.U16 desc[UR40][R8.64+0xc2], R35 ;  /* 0x0000c22308005986 */ /* 0x0003e2000c101528 */
[----:B------:R-:W-:-:S09]  /*b2c0*/  ISETP.GT.AND P5, PT, R0, RZ, P1 ;  /* 0x000000ff0000720c */ /* 0x000fd20000fa4270 */
        /* <DEDUP_REMOVED lines=10> */
[----:B------:R1:W-:Y:S01]  /*b370*/  @P4 STG.E.U16 desc[UR40][R10.64+0xc0], R24 ;  /* 0x0000c0180a004986 */ /* 0x0003e2000c101528 */
[C---:B------:R-:W-:Y:S02]  /*b380*/  ISETP.GT.AND P4, PT, R0.reuse, 0x80, P1 ;  /* 0x000000800000780c */ /* 0x040fe40000f84270 */
[C---:B------:R-:W-:Y:S01]  /*b390*/  ISETP.GT.AND P1, PT, R0.reuse, 0x88, P1 ;  /* 0x000000880000780c */ /* 0x040fe20000f24270 */
[----:B------:R1:W-:Y:S01]  /*b3a0*/  @P5 STG.E.U16 desc[UR40][R10.64+0xc2], R25 ;  /* 0x0000c2190a005986 */ /* 0x0003e2000c101528 */
[C---:B------:R-:W-:Y:S02]  /*b3b0*/  ISETP.GT.AND P5, PT, R0.reuse, 0x80, P2 ;  /* 0x000000800000780c */ /* 0x040fe400017a4270 */
[----:B------:R-:W-:Y:S01]  /*b3c0*/  ISETP.GT.AND P2, PT, R0, 0x88, P2 ;  /* 0x000000880000780c */ /* 0x000fe20001744270 */
[----:B------:R1:W-:Y:S04]  /*b3d0*/  @P3 STG.E.U16 desc[UR40][R4.64+0xc0], R26 ;  /* 0x0000c01a04003986 */ /* 0x0003e8000c101528 */
[----:B------:R1:W-:Y:S04]  /*b3e0*/  @P0 STG.E.U16 desc[UR40][R4.64+0xc2], R27 ;  /* 0x0000c21b04000986 */ /* 0x0003e8000c101528 */
[----:B------:R1:W-:Y:S04]  /*b3f0*/  @P4 STG.E.U16 desc[UR40][R10.64+0xd0], R28 ;  /* 0x0000d01c0a004986 */ /* 0x0003e8000c101528 */
[----:B------:R1:W-:Y:S04]  /*b400*/  @P5 STG.E.U16 desc[UR40][R10.64+0xd2], R29 ;  /* 0x0000d21d0a005986 */ /* 0x0003e8000c101528 */
[----:B------:R1:W-:Y:S04]  /*b410*/  @P1 STG.E.U16 desc[UR40][R4.64+0xd0], R30 ;  /* 0x0000d01e04001986 */ /* 0x0003e8000c101528 */
[----:B------:R1:W-:Y:S02]  /*b420*/  @P2 STG.E.U16 desc[UR40][R4.64+0xd2], R31 ;  /* 0x0000d21f04002986 */ /* 0x0003e4000c101528 */
.L_x_252:
[----:B------:R-:W-:Y:S05]  /*b430*/  BSYNC B0 ;  /* 0x0000000000007941 */ /* 0x000fea0003800000 */
.L_x_32:
[----:B------:R-:W-:Y:S01]  /*b440*/  ULDC UR4, c[0x0][0xc] ;  /* 0x0000030000047ab9 */ /* 0x000fe20000000800 */
[----:B------:R-:W-:Y:S01]  /*b450*/  ULDC UR5, c[0x0][0x10] ;  /* 0x0000040000057ab9 */ /* 0x000fe20000000800 */
[----:B0-----:R-:W0:Y:S01]  /*b460*/  LDC R3, c[0x0][0x14] ;  /* 0x00000500ff037b82 */ /* 0x001e220000000800 */
[----:B------:R-:W-:Y:S01]  /*b470*/  UIMAD.WIDE.U32 UR4, UR4, UR5, URZ ;  /* 0x00000005040472a5 */ /* 0x000fe2000f8e003f */
[----:B------:R-:W-:Y:S01]  /*b480*/  PRMT R0, RZ, 0x7610, R0 ;  /* 0x00007610ff007816 */ /* 0x000fe20000000000 */
[----:B-----5:R-:W-:Y:S02]  /*b490*/  IMAD.MOV.U32 R138, RZ, RZ, -0x1 ;  /* 0xffffffffff8a7424 */ /* 0x020fe400078e00ff */
[----:B------:R-:W-:Y:S02]  /*b4a0*/  IMAD.MOV.U32 R137, RZ, RZ, -0x1 ;  /* 0xffffffffff897424 */ /* 0x000fe400078e00ff */
[----:B0-----:R-:W-:-:S04]  /*b4b0*/  IMAD.WIDE.U32 R16, R3, UR4, R16 ;  /* 0x0000000403107c25 */ /* 0x001fc8000f8e0010 */
[----:B------:R-:W-:Y:S01]  /*b4c0*/  IMAD R3, R3, UR5, RZ ;  /* 0x0000000503037c24 */ /* 0x000fe2000f8e02ff */
[----:B------:R-:W-:Y:S02]  /*b4d0*/  ULDC.64 UR4, c[0x0][0x650] ;  /* 0x0001940000047ab9 */ /* 0x000fe40000000a00 */
[----:B------:R-:W-:Y:S01]  /*b4e0*/  ISETP.GE.U32.AND P0, PT, R16, UR4, PT ;  /* 0x0000000410007c0c */ /* 0x000fe2000bf06070 */
[----:B------:R-:W-:-:S05]  /*b4f0*/  IMAD.IADD R17, R17, 0x1, R3 ;  /* 0x0000000111117824 */ /* 0x000fca00078e0203 */
[----:B------:R-:W-:-:S13]  /*b500*/  ISETP.GE.U32.AND.EX P0, PT, R17, UR5, PT, P0 ;  /* 0x0000000511007c0c */ /* 0x000fda000bf06100 */
[----:B------:R-:W-:Y:S05]  /*b510*/  @P0 BRA `(.L_x_253) ;  /* 0x0000000400640947 */ /* 0x000fea0003800000 */
[----:B-1--4-:R-:W0:Y:S01]  /*b520*/  S2R R12, SR_CTAID.X ;  /* 0x00000000000c7919 */ /* 0x012e220000002500 */
[----:B------:R-:W1:Y:S01]  /*b530*/  LDC.64 R10, c[0x0][0x628] ;  /* 0x00018a00ff0a7b82 */ /* 0x000e620000000a00 */
[----:B------:R-:W-:Y:S01]  /*b540*/  ULDC UR4, c[0x0][0x150] ;  /* 0x0000540000047ab9 */ /* 0x000fe20000000800 */
[----:B------:R-:W-:Y:S01]  /*b550*/  IMAD.MOV.U32 R8, RZ, RZ, R16 ;  /* 0x000000ffff087224 */ /* 0x000fe200078e0010 */
[----:B------:R-:W4:Y:S01]  /*b560*/  S2R R24, SR_CTAID.Y ;  /* 0x0000000000187919 */ /* 0x000f220000002600 */
[----:B------:R-:W-:-:S04]  /*b570*/  IMAD.MOV.U32 R9, RZ, RZ, R17 ;  /* 0x000000ffff097224 */ /* 0x000fc800078e0011 */
[----:B------:R-:W2:Y:S08]  /*b580*/  LDC R21, c[0x0][0x144] ;  /* 0x00005100ff157b82 */ /* 0x000eb00000000800 */
[----:B------:R-:W2:Y:S08]  /*b590*/  LDC R0, c[0x0][0x630] ;  /* 0x00018c00ff007b82 */ /* 0x000eb00000000800 */
[----:B------:R-:W2:Y:S01]  /*b5a0*/  LDC.64 R14, c[0x0][0x620] ;  /* 0x00018800ff0e7b82 */ /* 0x000ea20000000a00 */
[----:B-1----:R-:W-:-:S04]  /*b5b0*/  ISETP.NE.U32.AND P0, PT, R10, RZ, PT ;  /* 0x000000ff0a00720c */ /* 0x002fc80003f05070 */
[----:B------:R-:W-:Y:S02]  /*b5c0*/  ISETP.NE.AND.EX P0, PT, R11, RZ, PT, P0 ;  /* 0x000000ff0b00720c */ /* 0x000fe40003f05300 */
[----:B0-----:R-:W-:-:S05]  /*b5d0*/  I2FP.F32.U32 R3, R12 ;  /* 0x0000000c00037245 */ /* 0x001fca0000201000 */
[----:B------:R-:W-:-:S04]  /*b5e0*/  FMUL R3, R3, UR4 ;  /* 0x0000000403037c20 */ /* 0x000fc80008400000 */
[----:B------:R0:W1:Y:S02]  /*b5f0*/  F2I.U32.TRUNC.NTZ R20, R3 ;  /* 0x0000000300147305 */ /* 0x000064000020f000 */
[----:B----4-:R-:W-:Y:S05]  /*b600*/  @!P0 BRA `(.L_x_254) ;  /* 0x0000000000288947 */ /* 0x010fea0003800000 */
[----:B0-----:R-:W0:Y:S02]  /*b610*/  LDC R3, c[0x0][0x634] ;  /* 0x00018d00ff037b82 */ /* 0x001e240000000800 */
        /* <DEDUP_REMOVED lines=9> */
.L_x_254:
[----:B------:R-:W4:Y:S01]  /*b6b0*/  LDC.64 R28, c[0x0][0x640] ;  /* 0x00019000ff1c7b82 */ /* 0x000f220000000a00 */
[-CC-:B--2---:R-:W-:Y:S01]  /*b6c0*/  SHF.R.U64 R137, R8, R0.reuse, R9.reuse ;  /* 0x0000000008897219 */ /* 0x184fe20000001209 */
[----:B-1----:R-:W-:Y:S01]  /*b6d0*/  IMAD.MOV R20, RZ, RZ, -R20 ;  /* 0x000000ffff147224 */ /* 0x002fe200078e0a14 */
[----:B------:R-:W-:Y:S01]  /*b6e0*/  SHF.R.U32.HI R0, RZ, R0, R9 ;  /* 0x00000000ff007219 */ /* 0x000fe20000011609 */
[----:B------:R-:W-:Y:S01]  /*b6f0*/  ULDC UR4, c[0x0][0x154] ;  /* 0x0000550000047ab9 */ /* 0x000fe20000000800 */
[----:B0-----:R-:W-:Y:S01]  /*b700*/  IADD3 R3, P0, RZ, -R137, RZ ;  /* 0x80000089ff037210 */ /* 0x001fe20007f1e0ff */
[----:B------:R-:W-:Y:S02]  /*b710*/  IMAD R21, R21, R20, R12 ;  /* 0x0000001415157224 */ /* 0x000fe400078e020c */
[----:B------:R-:W0:Y:S01]  /*b720*/  LDC R6, c[0x0][0x618] ;  /* 0x00018600ff067b82 */ /* 0x000e220000000800 */
[----:B------:R-:W-:Y:S02]  /*b730*/  IMAD.MOV.U32 R7, RZ, RZ, 0x1 ;  /* 0x00000001ff077424 */ /* 0x000fe400078e00ff */
[----:B------:R-:W-:-:S04]  /*b740*/  IMAD.X R5, RZ, RZ, ~R0, P0 ;  /* 0x000000ffff057224 */ /* 0x000fc800000e0e00 */
[-C--:B------:R-:W-:Y:S01]  /*b750*/  IMAD R0, R5, R14.reuse, RZ ;  /* 0x0000000e05007224 */ /* 0x080fe200078e02ff */
[----:B------:R-:W1:Y:S01]  /*b760*/  LDC R8, c[0x0][0x608] ;  /* 0x00018200ff087b82 */ /* 0x000e620000000800 */
[----:B------:R-:W-:-:S04]  /*b770*/  IMAD.WIDE.U32 R4, R3, R14, R16 ;  /* 0x0000000e03047225 */ /* 0x000fc800078e0010 */
[----:B------:R-:W-:Y:S01]  /*b780*/  IMAD R3, R3, R15, R0 ;  /* 0x0000000f03037224 */ /* 0x000fe200078e0200 */
[----:B------:R-:W-:Y:S02]  /*b790*/  I2FP.F32.U32 R0, R24 ;  /* 0x0000001800007245 */ /* 0x000fe40000201000 */
[----:B------:R-:W2:Y:S01]  /*b7a0*/  LDC R26, c[0x0][0x658] ;  /* 0x00019600ff1a7b82 */ /* 0x000ea20000000800 */
[----:B------:R-:W-:Y:S01]  /*b7b0*/  IMAD.IADD R3, R5, 0x1, R3 ;  /* 0x0000000105037824 */ /* 0x000fe200078e0203 */
[----:B----4-:R-:W-:Y:S01]  /*b7c0*/  ISETP.NE.U32.AND P0, PT, R28, RZ, PT ;  /* 0x000000ff1c00720c */ /* 0x010fe20003f05070 */
[----:B------:R-:W-:Y:S01]  /*b7d0*/  FMUL R0, R0, UR4 ;  /* 0x0000000400007c20 */ /* 0x000fe20008400000 */
[----:B------:R-:W-:Y:S02]  /*b7e0*/  IMAD.MOV.U32 R5, RZ, RZ, -0x1 ;  /* 0xffffffffff057424 */ /* 0x000fe400078e00ff */
[----:B------:R-:W-:Y:S01]  /*b7f0*/  ISETP.NE.AND.EX P0, PT, R29, RZ, PT, P0 ;  /* 0x000000ff1d00720c */ /* 0x000fe20003f05300 */
[----:B------:R4:W2:Y:S01]  /*b800*/  F2I.U32.TRUNC.NTZ R13, R0 ;  /* 0x00000000000d7305 */ /* 0x0008a2000020f000 */
[----:B------:R-:W3:Y:S01]  /*b810*/  LDC R15, c[0x0][0x148] ;  /* 0x00005200ff0f7b82 */ /* 0x000ee20000000800 */
[----:B0-----:R-:W-:-:S02]  /*b820*/  SHF.R.U64 R12, R4, R6, R3 ;  /* 0x00000006040c7219 */ /* 0x001fc40000001203 */
[----:B------:R-:W-:-:S05]  /*b830*/  SHF.R.U32.HI R3, RZ, R6, R3 ;  /* 0x00000006ff037219 */ /* 0x000fca0000011603 */
[----:B------:R-:W0:Y:S01]  /*b840*/  LDC R20, c[0x0][0x600] ;  /* 0x00018000ff147b82 */ /* 0x000e220000000800 */
[-CC-:B-1----:R-:W-:Y:S02]  /*b850*/  SHF.R.U64 R10, R12, R8.reuse, R3.reuse ;  /* 0x000000080c0a7219 */ /* 0x182fe40000001203 */
[----:B------:R-:W-:-:S05]  /*b860*/  SHF.R.U32.HI R3, RZ, R8, R3 ;  /* 0x00000008ff037219 */ /* 0x000fca0000011603 */
[----:B------:R-:W1:Y:S01]  /*b870*/  LDC R27, c[0x0][0x648] ;  /* 0x00019200ff1b7b82 */ /* 0x000e620000000800 */
[-C--:B--2---:R-:W-:Y:S02]  /*b880*/  SHF.L.U32 R4, R5, R26.reuse, RZ ;  /* 0x0000001a05047219 */ /* 0x084fe400000006ff */
[--C-:B------:R-:W-:Y:S02]  /*b890*/  SHF.R.U64 R14, R10, R26, R3.reuse ;  /* 0x0000001a0a0e7219 */ /* 0x100fe40000001203 */
[----:B------:R-:W-:Y:S02]  /*b8a0*/  LOP3.LUT R25, RZ, R4, RZ, 0x33, !PT ;  /* 0x00000004ff197212 */ /* 0x000fe400078e33ff */
[-C--:B------:R-:W-:Y:S01]  /*b8b0*/  SHF.R.U32.HI R5, RZ, R26.reuse, R3 ;  /* 0x0000001aff057219 */ /* 0x080fe20000011603 */
[----:B------:R-:W2:Y:S01]  /*b8c0*/  LDC R30, c[0x0][0x638] ;  /* 0x00018e00ff1e7b82 */ /* 0x000ea20000000800 */
[----:B------:R-:W-:Y:S01]  /*b8d0*/  SHF.L.U32 R136, R7, R26, RZ ;  /* 0x0000001a07887219 */ /* 0x000fe200000006ff */
[----:B------:R-:W-:-:S06]  /*b8e0*/  IMAD.MOV.U32 R4, RZ, RZ, R14 ;  /* 0x000000ffff047224 */ /* 0x000fcc00078e000e */
[----:B------:R-:W0:Y:S01]  /*b8f0*/  LDC R31, c[0x0][0x610] ;  /* 0x00018400ff1f7b82 */ /* 0x000e220000000800 */
[----:B----4-:R-:W-:Y:S05]  /*b900*/  @!P0 BRA `(.L_x_255) ;  /* 0x0000000000288947 */ /* 0x010fea0003800000 */
        /* <DEDUP_REMOVED lines=10> */
.L_x_255:
[----:B------:R-:W-:Y:S01]  /*b9b0*/  ISETP.NE.AND P0, PT, R2, 0x1, PT ;  /* 0x000000010200780c */ /* 0x000fe20003f05270 */
[----:B0-----:R-:W-:Y:S01]  /*b9c0*/  VIADD R7, R20, 0xffffffff ;  /* 0xffffffff14077836 */ /* 0x001fe20000000000 */
[----:B-1----:R-:W-:Y:S01]  /*b9d0*/  SHF.R.U64 R0, R4, R27, R5 ;  /* 0x0000001b04007219 */ /* 0x002fe20000001205 */
[----:B------:R-:W-:Y:S01]  /*b9e0*/  IMAD.MOV R13, RZ, RZ, -R13 ;  /* 0x000000ffff0d7224 */ /* 0x000fe200078e0a0d */
[----:B------:R-:W-:Y:S01]  /*b9f0*/  LOP3.LUT R5, R10, R25, RZ, 0xc0, !PT ;  /* 0x000000190a057212 */ /* 0x000fe200078ec0ff */
[----:B------:R-:W-:Y:S02]  /*ba00*/  IMAD.MOV.U32 R4, RZ, RZ, 0x1 ;  /* 0x00000001ff047424 */ /* 0x000fe400078e00ff */
[----:B------:R-:W-:Y:S02]  /*ba10*/  IMAD.MOV R3, RZ, RZ, -R0 ;  /* 0x000000ffff037224 */ /* 0x000fe400078e0a00 */
[----:B------:R-:W-:Y:S01]  /*ba20*/  IMAD R136, R136, R0, R5 ;  /* 0x0000000088887224 */ /* 0x000fe200078e0205 */
[----:B------:R-:W-:Y:S01]  /*ba30*/  LOP3.LUT R5, R12, R7, RZ, 0xc0, !PT ;  /* 0x000000070c057212 */ /* 0x000fe200078ec0ff */
[----:B--2---:R-:W-:-:S02]  /*ba40*/  IMAD R0, R3, R30, R14 ;  /* 0x0000001e03007224 */ /* 0x004fc400078e020e */
[----:B---3--:R-:W-:Y:S02]  /*ba50*/  @P0 IMAD R21, R15, R13, R24 ;  /* 0x0000000d0f150224 */ /* 0x008fe400078e0218 */
[----:B------:R-:W-:Y:S01]  /*ba60*/  IMAD R3, R0, R20, R5 ;  /* 0x0000001400037224 */ /* 0x000fe200078e0205 */
[----:B------:R-:W-:Y:S01]  /*ba70*/  PRMT R0, R4, 0x7610, R0 ;  /* 0x0000761004007816 */ /* 0x000fe20000000000 */
[----:B------:R-:W-:-:S05]  /*ba80*/  IMAD R136, R136, R31, R21 ;  /* 0x0000001f88887224 */ /* 0x000fca00078e0215 */
[----:B------:R-:W-:Y:S02]  /*ba90*/  SEL R138, R3, R136, !P0 ;  /* 0x00000088038a7207 */ /* 0x000fe40004000000 */
[----:B------:R-:W-:-:S07]  /*baa0*/  SEL R136, R136, R3, !P0 ;  /* 0x0000000388887207 */ /* 0x000fce0004000000 */
.L_x_253:
[----:B------:R-:W-:-:S13]  /*bab0*/  LOP3.LUT P0, RZ, R0, 0xff, RZ, 0xc0, !PT ;  /* 0x000000ff00ff7812 */ /* 0x000fda000780c0ff */
[----:B------:R-:W-:Y:S05]  /*bac0*/  @P0 BRA `(.L_x_256) ;  /* 0xffffff5400d00947 */ /* 0x000fea000383ffff */
[----:B------:R-:W-:Y:S05]  /*bad0*/  EXIT ;  /* 0x000000000000794d */ /* 0x000fea0003800000 */
.L_x_7:
[----:B0-----:R-:W-:Y:S01]  /*bae0*/  ULDC.64 UR4, c[0x0][0x650] ;  /* 0x0001940000047ab9 */ /* 0x001fe20000000a00 */
        /* <DEDUP_REMOVED lines=25> */
.L_x_258:
[----:B------:R-:W0:Y:S01]  /*bc80*/  LDC.64 R28, c[0x0][0x640] ;  /* 0x00019000ff1c7b82 */ /* 0x000e220000000a00 */
[-CC-:B------:R-:W-:Y:S01]  /*bc90*/  SHF.R.U64 R22, R12, R6.reuse, R13.reuse ;  /* 0x000000060c167219 */ /* 0x180fe2000000120d */
[----:B------:R-:W-:Y:S01]  /*bca0*/  IMAD.MOV.U32 R30, RZ, RZ, 0x1 ;  /* 0x00000001ff1e7424 */ /* 0x000fe200078e00ff */
[----:B------:R-:W-:Y:S02]  /*bcb0*/  SHF.R.U32.HI R6, RZ, R6, R13 ;  /* 0x00000006ff067219 */ /* 0x000fe4000001160d */
        /* <DEDUP_REMOVED lines=8> */
[----:B------:R-:W-:Y:S01]  /*bd40*/  IMAD.IADD R9, R9, 0x1, R11 ;  /* 0x0000000109097824 */ /* 0x000fe200078e020b */
[----:B0-----:R-:W-:-:S04]  /*bd50*/  ISETP.NE.U32.AND P0, PT, R28, RZ, PT ;  /* 0x000000ff1c00720c */ /* 0x001fc80003f05070 */
[----:B------:R-:W-:Y:S02]  /*bd60*/  ISETP.NE.AND.EX P0, PT, R29, RZ, PT, P0 ;  /* 0x000000ff1d00720c */ /* 0x000fe40003f05300 */
[----:B------:R-:W0:Y:S01]  /*bd70*/  LDC R20, c[0x0][0x600] ;  /* 0x00018000ff147b82 */ /* 0x000e220000000800 */
[-CC-:B-1----:R-:W-:Y:S01]  /*bd80*/  SHF.R.U64 R14, R8, R10.reuse, R9.reuse ;  /* 0x0000000a080e7219 */ /* 0x182fe20000001209 */
[----:B------:R-:W-:Y:S01]  /*bd90*/  IMAD.MOV.U32 R8, RZ, RZ, -0x1 ;  /* 0xffffffffff087424 */ /* 0x000fe200078e00ff */
[----:B------:R-:W-:-:S05]  /*bda0*/  SHF.R.U32.HI R9, RZ, R10, R9 ;  /* 0x0000000aff097219 */ /* 0x000fca0000011609 */
[----:B------:R-:W1:Y:S01]  /*bdb0*/  LDC R24, c[0x0][0x648] ;  /* 0x00019200ff187b82 */ /* 0x000e620000000800 */
[-CC-:B--2---:R-:W-:Y:S02]  /*bdc0*/  SHF.R.U64 R23, R14, R12.reuse, R9.reuse ;  /* 0x0000000c0e177219 */ /* 0x184fe40000001209 */
[----:B------:R-:W-:-:S05]  /*bdd0*/  SHF.R.U32.HI R6, RZ, R12, R9 ;  /* 0x0000000cff067219 */ /* 0x000fca0000011609 */
[----:B------:R-:W2:Y:S01]  /*bde0*/  LDC R26, c[0x0][0x638] ;  /* 0x00018e00ff1a7b82 */ /* 0x000ea20000000800 */
[-C--:B---3--:R-:W-:Y:S02]  /*bdf0*/  SHF.L.U32 R8, R8, R27.reuse, RZ ;  /* 0x0000001b08087219 */ /* 0x088fe400000006ff */
[-CC-:B------:R-:W-:Y:S02]  /*be00*/  SHF.R.U64 R25, R23, R27.reuse, R6.reuse ;  /* 0x0000001b17197219 */ /* 0x180fe40000001206 */
[----:B------:R-:W-:Y:S02]  /*be10*/  LOP3.LUT R32, RZ, R8, RZ, 0x33, !PT ;  /* 0x00000008ff207212 */ /* 0x000fe400078e33ff */
[----:B------:R-:W-:Y:S01]  /*be20*/  SHF.R.U32.HI R9, RZ, R27, R6 ;  /* 0x0000001bff097219 */ /* 0x000fe20000011606 */
[----:B------:R-:W3:Y:S01]  /*be30*/  LDC R31, c[0x0][0x610] ;  /* 0x00018400ff1f7b82 */ /* 0x000ee20000000800 */
[----:B------:R-:W-:Y:S01]  /*be40*/  IMAD.MOV.U32 R8, RZ, RZ, R25 ;  /* 0x000000ffff087224 */ /* 0x000fe200078e0019 */
[----:B------:R-:W-:Y:S06]  /*be50*/  @!P0 BRA `(.L_x_259) ;  /* 0x0000000000288947 */ /* 0x000fec0003800000 */
        /* <DEDUP_REMOVED lines=10> */
.L_x_259:
[----:B------:R-:W-:Y:S02]  /*bf00*/  ISETP.NE.AND P0, PT, R2, 0x1, PT ;  /* 0x000000010200780c */ /* 0x000fe40003f05270 */
[----:B-1----:R-:W-:Y:S01]  /*bf10*/  SHF.R.U64 R6, R8, R24, R9 ;  /* 0x0000001808067219 */ /* 0x002fe20000001209 */
[----:B0-----:R-:W-:Y:S01]  /*bf20*/  VIADD R9, R20, 0xffffffff ;  /* 0xffffffff14097836 */ /* 0x001fe20000000000 */
[----:B------:R-:W-:Y:S02]  /*bf30*/  SHF.L.U32 R30, R30, R27, RZ ;  /* 0x0000001b1e1e7219 */ /* 0x000fe400000006ff */
[----:B------:R-:W-:Y:S01]  /*bf40*/  LOP3.LUT R5, R23, R32, RZ, 0xc0, !PT ;  /* 0x0000002017057212 */ /* 0x000fe200078ec0ff */
[----:B------:R-:W-:-:S04]  /*bf50*/  IMAD.MOV R8, RZ, RZ, -R6 ;  /* 0x000000ffff087224 */ /* 0x000fc800078e0a06 */
[----:B------:R-:W-:Y:S01]  /*bf60*/  IMAD R6, R30, R6, R5 ;  /* 0x000000061e067224 */ /* 0x000fe200078e0205 */
[----:B------:R-:W-:Y:S01]  /*bf70*/  LOP3.LUT R5, R14, R9, RZ, 0xc0, !PT ;  /* 0x000000090e057212 */ /* 0x000fe200078ec0ff */
[----:B------:R-:W-:Y:S02]  /*bf80*/  @P0 IMAD R3, R7, R21, R4 ;  /* 0x0000001507030224 */ /* 0x000fe400078e0204 */
[----:B--2---:R-:W-:Y:S02]  /*bf90*/  IMAD R4, R8, R26, R25 ;  /* 0x0000001a08047224 */ /* 0x004fe400078e0219 */
[----:B---3--:R-:W-:Y:S02]  /*bfa0*/  IMAD R3, R6, R31, R3 ;  /* 0x0000001f06037224 */ /* 0x008fe400078e0203 */
[----:B------:R-:W-:Y:S02]  /*bfb0*/  IMAD R4, R4, R20, R5 ;  /* 0x0000001404047224 */ /* 0x000fe400078e0205 */
[----:B------:R-:W-:-:S02]  /*bfc0*/  IMAD.MOV.U32 R8, RZ, RZ, 0x1 ;  /* 0x00000001ff087424 */ /* 0x000fc400078e00ff */
[----:B------:R-:W-:Y:S01]  /*bfd0*/  IMAD.MOV.U32 R6, RZ, RZ, R22 ;  /* 0x000000ffff067224 */ /* 0x000fe200078e0016 */
[----:B------:R-:W-:Y:S02]  /*bfe0*/  SEL R20, R4, R3, !P0 ;  /* 0x0000000304147207 */ /* 0x000fe40004000000 */
[----:B------:R-:W-:-:S07]  /*bff0*/  SEL R13, R3, R4, !P0 ;  /* 0x00000004030d7207 */ /* 0x000fce0004000000 */
.L_x_257:
[----:B------:R-:W-:-:S08]  /*c000*/  NOP ;  /* 0x0000000000007918 */ /* 0x000fd00000000000 */
[----:B------:R-:W0:-:S00]  /*c010*/  USETMAXREG.DEALLOC.CTAPOOL 0x28 ;  /* 0x00000028000079c8 */ /* 0x000e0000080e0500 */
[----:B0-----:R-:W-:-:S13]  /*c020*/  ISETP.NE.AND P0, PT, R0, RZ, PT ;  /* 0x000000ff0000720c */ /* 0x001fda0003f05270 */
[----:B------:R-:W-:Y:S05]  /*c030*/  @P0 EXIT ;  /* 0x000000000000094d */ /* 0x000fea0003800000 */
[----:B------:R-:W-:Y:S01]  /*c040*/  LOP3.LUT P0, RZ, R8, 0xff, RZ, 0xc0, !PT ;  /* 0x000000ff08ff7812 */ /* 0x000fe2000780c0ff */
[----:B------:R-:W-:Y:S02]  /*c050*/  IMAD.MOV.U32 R0, RZ, RZ, 0x1 ;  /* 0x00000001ff007424 */ /* 0x000fe400078e00ff */
[----:B------:R-:W-:-:S10]  /*c060*/  IMAD.MOV.U32 R3, RZ, RZ, RZ ;  /* 0x000000ffff037224 */ /* 0x000fd400078e00ff */
[----:B------:R-:W-:Y:S05]  /*c070*/  @!P0 BRA `(.L_x_260) ;  /* 0x0000000c003c8947 */ /* 0x000fea0003800000 */
[----:B------:R-:W0:Y:S01]  /*c080*/  LDC R0, c[0x0][0x28c] ;  /* 0x0000a300ff007b82 */ /* 0x000e220000000800 */
[----:B------:R-:W1:Y:S01]  /*c090*/  S2R R9, SR_CgaCtaId ;  /* 0x0000000000097919 */ /* 0x000e620000008800 */
[----:B------:R-:W-:Y:S01]  /*c0a0*/  ULDC UR5, c[0x0][0x600] ;  /* 0x0001800000057ab9 */ /* 0x000fe20000000800 */
[----:B------:R-:W-:Y:S01]  /*c0b0*/  ULDC UR4, c[0x0][0xc] ;  /* 0x0000030000047ab9 */ /* 0x000fe20000000800 */
[----:B------:R-:W-:Y:S01]  /*c0c0*/  UIADD3 UR16, UR5, -0x1, URZ ;  /* 0xffffffff05107890 */ /* 0x000fe2000fffe03f */
[----:B------:R-:W-:Y:S01]  /*c0d0*/  BSSY B0, `(.L_x_260) ;  /* 0x00000c9000007945 */ /* 0x000fe20003800000 */
[----:B------:R-:W-:Y:S01]  /*c0e0*/  ULDC UR6, c[0x0][0x658] ;  /* 0x0001960000067ab9 */ /* 0x000fe20000000800 */
[----:B------:R-:W-:Y:S01]  /*c0f0*/  ULDC UR5, c[0x0][0x10] ;  /* 0x0000040000057ab9 */ /* 0x000fe20000000800 */
[----:B------:R-:W-:Y:S01]  /*c100*/  UMOV UR7, 0xffffffff ;  /* 0xffffffff00077882 */ /* 0x000fe20000000000 */
[----:B------:R-:W-:Y:S01]  /*c110*/  UMOV UR8, 0x1 ;  /* 0x0000000100087882 */ /* 0x000fe20000000000 */
[----:B------:R-:W-:Y:S01]  /*c120*/  UIMAD.WIDE.U32 UR4, UR4, UR5, URZ ;  /* 0x00000005040472a5 */ /* 0x000fe2000f8e003f */
[----:B------:R-:W-:Y:S01]  /*c130*/  IMAD.MOV.U32 R11, RZ, RZ, 0x1 ;  /* 0x00000001ff0b7424 */ /* 0x000fe200078e00ff */
[----:B------:R-:W-:Y:S01]  /*c140*/  USHF.L.U32 UR7, UR7, UR6, URZ ;  /* 0x0000000607077299 */ /* 0x000fe2000800063f */
[----:B------:R-:W-:Y:S01]  /*c150*/  LOP3.LUT R8, R19, 0x2, RZ, 0xfc, !PT ;  /* 0x0000000213087812 */ /* 0x000fe200078efcff */
[----:B------:R-:W-:-:S02]  /*c160*/  USHF.L.U32 UR18, UR8, UR6, URZ ;  /* 0x0000000608127299 */ /* 0x000fc4000800063f */
[----:B------:R-:W-:Y:S01]  /*c170*/  ULOP3.LUT UR17, URZ, UR7, URZ, 0x33, !UPT ;  /* 0x000000073f117292 */ /* 0x000fe2000f8e333f */
[----:B------:R-:W-:Y:S01]  /*c180*/  ULDC UR6, c[0x0][0x14] ;  /* 0x0000050000067ab9 */ /* 0x000fe20000000800 */
[----:B------:R-:W-:Y:S01]  /*c190*/  ULDC.64 UR22, c[0x0][0x198] ;  /* 0x0000660000167ab9 */ /* 0x000fe20000000a00 */
[----:B------:R-:W-:Y:S02]  /*c1a0*/  UIMAD.WIDE.U32 UR20, UR4, UR6, URZ ;  /* 0x00000006041472a5 */ /* 0x000fe4000f8e003f */
[----:B------:R-:W-:Y:S01]  /*c1b0*/  UIMAD UR13, UR5, UR6, URZ ;  /* 0x00000006050d72a4 */ /* 0x000fe2000f8e023f */
[----:B0-----:R-:W-:-:S03]  /*c1c0*/  VIADD R0, R0, 0x3f ;  /* 0x0000003f00007836 */ /* 0x001fc60000000000 */
[----:B------:R-:W-:Y:S02]  /*c1d0*/  UIADD3 UR13, UR21, UR13, URZ ;  /* 0x0000000d150d7290 */ /* 0x000fe4000fffe03f */
[----:B------:R-:W-:-:S04]  /*c1e0*/  SHF.R.S32.HI R3, RZ, 0x1f, R0 ;  /* 0x0000001fff037819 */ /* 0x000fc80000011400 */
[----:B------:R-:W-:Y:S01]  /*c1f0*/  LEA.HI R3, R3, R0, RZ, 0x6 ;  /* 0x0000000003037211 */ /* 0x000fe200078f30ff */
[----:B------:R-:W-:Y:S01]  /*c200*/  IMAD.MOV.U32 R0, RZ, RZ, 0x1 ;  /* 0x00000001ff007424 */ /* 0x000fe200078e00ff */
[----:B-1----:R-:W-:Y:S02]  /*c210*/  LOP3.LUT R9, R9, 0x1, RZ, 0xc0, !PT ;  /* 0x0000000109097812 */ /* 0x002fe400078ec0ff */
[----:B------:R-:W-:Y:S01]  /*c220*/  SHF.R.S32.HI R10, RZ, 0x6, R3 ;  /* 0x00000006ff0a7819 */ /* 0x000fe20000011403 */
[----:B------:R-:W-:-:S04]  /*c230*/  IMAD.MOV.U32 R3, RZ, RZ, RZ ;  /* 0x000000ffff037224 */ /* 0x000fc800078e00ff */
[----:B------:R-:W-:-:S07]  /*c240*/  VIADD R12, R10, 0x1 ;  /* 0x000000010a0c7836 */ /* 0x000fce0000000000 */
.L_x_271:
[----:B------:R-:W-:-:S03]  /*c250*/  UMOV UR4, 0xffffffff ;  /* 0xffffffff00047882 */ /* 0x000fc60000000000 */
[----:B------:R-:W-:Y:S05]  /*c260*/  BRA.DIV UR4, `(.L_x_261) ;  /* 0x0000000e04d07947 */ /* 0x000fea000b800000 */
[----:B------:R-:W-:-:S13]  /*c270*/  ELECT P6, URZ, PT ;  /* 0x00000000003f782f */ /* 0x000fda00038c0000 */
.L_x_283:
[----:B------:R-:W0:Y:S01]  /*c280*/  LDC R4, c[0x0][0x28c] ;  /* 0x0000a300ff047b82 */ /* 0x000e220000000800 */
[----:B------:R-:W-:Y:S01]  /*c290*/  BSSY B1, `(.L_x_262) ;  /* 0x000003a000017945 */ /* 0x000fe20003800000 */
[----:B0-----:R-:W-:-:S13]  /*c2a0*/  ISETP.LT.OR P6, PT, R4, 0x1, !P6 ;  /* 0x000000010400780c */ /* 0x001fda00077c1670 */
[----:B------:R-:W-:Y:S05]  /*c2b0*/  @P6 BRA `(.L_x_263) ;  /* 0x0000000000dc6947 */ /* 0x000fea0003800000 */
[----:B------:R-:W-:Y:S02]  /*c2c0*/  IMAD R20, R20, 0x2, R9 ;  /* 0x0000000214147824 */ /* 0x000fe400078e0209 */
[----:B------:R-:W-:Y:S02]  /*c2d0*/  IMAD R21, R13, 0xc0, RZ ;  /* 0x000000c00d157824 */ /* 0x000fe400078e02ff */
[----:B------:R-:W-:Y:S02]  /*c2e0*/  IMAD.MOV.U32 R22, RZ, RZ, RZ ;  /* 0x000000ffff167224 */ /* 0x000fe400078e00ff */
[----:B------:R-:W-:Y:S02]  /*c2f0*/  IMAD.MOV.U32 R4, RZ, RZ, R12 ;  /* 0x000000ffff047224 */ /* 0x000fe400078e000c */
[----:B------:R-:W-:Y:S02]  /*c300*/  IMAD.MOV.U32 R5, RZ, RZ, R0 ;  /* 0x000000ffff057224 */ /* 0x000fe400078e0000 */
[----:B------:R-:W-:-:S02]  /*c310*/  IMAD.MOV.U32 R14, RZ, RZ, R3 ;  /* 0x000000ffff0e7224 */ /* 0x000fc400078e0003 */
[----:B------:R-:W-:-:S07]  /*c320*/  IMAD R15, R20, 0x38, RZ ;  /* 0x00000038140f7824 */ /* 0x000fce00078e02ff */
.L_x_266:
[----:B------:R-:W0:Y:S01]  /*c330*/  S2R R20, SR_CgaCtaId ;  /* 0x0000000000147919 */ /* 0x000e220000008800 */
[----:B------:R-:W-:Y:S02]  /*c340*/  MOV R7, 0x400 ;  /* 0x0000040000077802 */ /* 0x000fe40000000f00 */
[----:B------:R-:W-:-:S13]  /*c350*/  LOP3.LUT P1, RZ, R18, 0x7f, RZ, 0xc0, !PT ;  /* 0x0000007f12ff7812 */ /* 0x000fda000782c0ff */
[----:B------:R-:W1:Y:S01]  /*c360*/  @!P1 LDC R13, c[0x0][0x500] ;  /* 0x00014000ff0d9b82 */ /* 0x000e620000000800 */
[----:B0-----:R-:W-:Y:S02]  /*c370*/  LEA R23, R20, R7, 0x18 ;  /* 0x0000000714177211 */ /* 0x001fe400078ec0ff */
[----:B------:R-:W-:-:S03]  /*c380*/  SHF.L.U32 R7, R5, 0x1f, RZ ;  /* 0x0000001f05077819 */ /* 0x000fc600000006ff */
[----:B------:R-:W-:-:S04]  /*c390*/  IMAD R20, R14, 0x8, R23 ;  /* 0x000000080e147824 */ /* 0x000fc800078e0217 */
[----:B------:R-:W0:Y:S02]  /*c3a0*/  SYNCS.PHASECHK.TRANS64.TRYWAIT P0, [R20+URZ+0x28], R7 ;  /* 0x00002807140075a7 */ /* 0x000e24000800017f */
[----:B01----:R-:W-:Y:S05]  /*c3b0*/  @!P0 BRA `(.L_x_264) ;  /* 0x0000000c009c8947 */ /* 0x003fea0003800000 */
.L_x_284:
[----:B0-----:R-:W-:Y:S01]  /*c3c0*/  PRMT R7, R8, 0x9910, RZ ;  /* 0x0000991008077816 */ /* 0x001fe200000000ff */
[----:B------:R0:W-:Y:S03]  /*c3d0*/  @!P1 SYNCS.ARRIVE.TRANS64 RZ, [R20+URZ], R13 ;  /* 0x0000000d14ff99a7 */ /* 0x0001e6000800003f */
[----:B------:R-:W-:-:S13]  /*c3e0*/  ISETP.NE.AND P0, PT, R7, 0x2, PT ;  /* 0x000000020700780c */ /* 0x000fda0003f05270 */
[----:B0-----:R-:W-:Y:S05]  /*c3f0*/  @P0 BRA `(.L_x_265) ;  /* 0x0000000000040947 */ /* 0x001fea0003800000 */
[----:B------:R-:W-:Y:S01]  /*c400*/  BPT.TRAP 0x1 ;  /* 0x000000040000795c */ /* 0x000fe20000300000 */
.L_x_265:
[----:B------:R-:W-:Y:S01]  /*c410*/  IMAD R7, R14, 0x2, R9 ;  /* 0x000000020e077824 */ /* 0x000fe200078e0209 */
[----:B------:R-:W-:Y:S01]  /*c420*/  R2UR UR9, R20 ;  /* 0x00000000140972ca */ /* 0x000fe200000e0000 */
[--C-:B------:R-:W-:Y:S01]  /*c430*/  IMAD R13, R14, 0x6000, R23.reuse ;  /* 0x000060000e0d7824 */ /* 0x100fe200078e0217 */
[----:B------:R-:W-:Y:S01]  /*c440*/  UIADD3 UR4, UP0, UR22, 0xf0, URZ ;  /* 0x000000f016047890 */ /* 0x000fe2000ff1e03f */
[----:B------:R-:W-:Y:S01]  /*c450*/  IMAD R7, R7, 0xe00, RZ ;  /* 0x00000e0007077824 */ /* 0x000fe200078e02ff */
[----:B------:R-:W-:Y:S01]  /*c460*/  R2UR UR11, R21 ;  /* 0x00000000150b72ca */ /* 0x000fe200000e0000 */
[----:B------:R-:W-:Y:S01]  /*c470*/  VIADD R4, R4, 0xffffffff ;  /* 0xffffffff04047836 */ /* 0x000fe20000000000 */
[----:B------:R-:W-:Y:S01]  /*c480*/  R2UR UR5, R13 ;  /* 0x000000000d0572ca */ /* 0x000fe200000e0000 */
[----:B------:R-:W-:Y:S01]  /*c490*/  IMAD R7, R7, 0x2, R23 ;  /* 0x0000000207077824 */ /* 0x000fe200078e0217 */
[----:B------:R-:W-:Y:S01]  /*c4a0*/  R2UR UR10, R22 ;  /* 0x00000000160a72ca */ /* 0x000fe200000e0000 */
[----:B------:R-:W-:Y:S01]  /*c4b0*/  UIADD3 UR24, UP1, UR22, 0x1f0, URZ ;  /* 0x000001f016187890 */ /* 0x000fe2000ff3e03f */
[----:B------:R-:W-:Y:S01]  /*c4c0*/  R2UR UR12, R6 ;  /* 0x00000000060c72ca */ /* 0x000fe200000e0000 */
[----:B------:R-:W-:Y:S01]  /*c4d0*/  VIADD R14, R14, 0x1 ;  /* 0x000000010e0e7836 */ /* 0x000fe20000000000 */
[----:B------:R-:W-:Y:S01]  /*c4e0*/  R2UR UR8, R7 ;  /* 0x00000000070872ca */ /* 0x000fe200000e0000 */
[----:B------:R-:W-:Y:S01]  /*c4f0*/  UIADD3.X UR25, URZ, UR23, URZ, UP1, !UPT ;  /* 0x000000173f197290 */ /* 0x000fe20008ffe43f */
[----:B------:R-:W-:Y:S01]  /*c500*/  R2UR UR19, R15 ;  /* 0x000000000f1372ca */ /* 0x000fe200000e0000 */
[----:B------:R-:W-:Y:S01]  /*c510*/  UMOV UR6, 0x0 ;  /* 0x0000000000067882 */ /* 0x000fe20000000000 */
[----:B------:R-:W-:Y:S01]  /*c520*/  ISETP.GT.AND P1, PT, R4, 0x1, PT ;  /* 0x000000010400780c */ /* 0x000fe20003f24270 */
[----:B------:R-:W-:Y:S01]  /*c530*/  UMOV UR7, 0x10000000 ;  /* 0x1000000000077882 */ /* 0x000fe20000000000 */
[----:B------:R-:W-:Y:S01]  /*c540*/  ISETP.NE.AND P0, PT, R14, 0x5, PT ;  /* 0x000000050e00780c */ /* 0x000fe20003f05270 */
[----:B------:R-:W-:Y:S01]  /*c550*/  UIADD3 UR14, UR5, 0x100, URZ ;  /* 0x00000100050e7890 */ /* 0x000fe2000fffe03f */
[----:B------:R-:W-:Y:S01]  /*c560*/  VIADD R22, R22, 0x40 ;  /* 0x0000004016167836 */ /* 0x000fe20000000000 */
[----:B------:R-:W-:Y:S01]  /*c570*/  UIADD3.X UR5, URZ, UR23, URZ, UP0, !UPT ;  /* 0x000000173f057290 */ /* 0x000fe200087fe43f */
[----:B------:R-:W-:Y:S01]  /*c580*/  SEL R20, RZ, 0x1, P0 ;  /* 0x00000001ff147807 */ /* 0x000fe20000000000 */
[----:B------:R-:W-:Y:S01]  /*c590*/  UMOV UR26, 0x30000 ;  /* 0x00030000001a7882 */ /* 0x000fe20000000000 */
[----:B------:R-:W-:Y:S01]  /*c5a0*/  SEL R14, R14, RZ, P0 ;  /* 0x000000ff0e0e7207 */ /* 0x000fe20000000000 */
[----:B------:R-:W-:Y:S01]  /*c5b0*/  UIADD3 UR15, UR8, 0x1e100, URZ ;  /* 0x0001e100080f7890 */ /* 0x000fe2000fffe03f */
[----:B------:R-:W-:-:S02]  /*c5c0*/  LOP3.LUT R5, R5, R20, RZ, 0x3c, !PT ;  /* 0x0000001405057212 */ /* 0x000fc400078e3cff */
[----:B------:R-:W-:Y:S02]  /*c5d0*/  UMOV UR8, UR14 ;  /* 0x0000000e00087c82 */ /* 0x000fe40008000000 */
[----:B------:R0:W-:Y:S02]  /*c5e0*/  UTMALDG.3D [UR8], [UR4], desc[UR6] ;  /* 0x00000608040075b4 */ /* 0x0001e40008011000 */
[----:B0-----:R-:W-:Y:S01]  /*c5f0*/  UMOV UR8, UR15 ;  /* 0x0000000f00087c82 */ /* 0x001fe20008000000 */
[----:B------:R-:W-:Y:S02]  /*c600*/  UMOV UR11, UR19 ;  /* 0x00000013000b7c82 */ /* 0x000fe40008000000 */
[----:B------:R0:W-:Y:S02]  /*c610*/  UTMALDG.3D.MULTICAST [UR8], [UR24], UR26, desc[UR6] ;  /* 0x00000608180073b4 */ /* 0x0001e4000801181a */
[----:B0-----:R-:W-:Y:S05]  /*c620*/  @P1 BRA `(.L_x_266) ;  /* 0xfffffffc00401947 */ /* 0x001fea000383ffff */
.L_x_263:
[----:B------:R-:W-:Y:S05]  /*c630*/  BSYNC B1 ;  /* 0x0000000000017941 */ /* 0x000fea0003800000 */
.L_x_262:
[----:B------:R-:W-:Y:S01]  /*c640*/  LOP3.LUT P1, RZ, R11, 0xff, RZ, 0xc0, !PT ;  /* 0x000000ff0bff7812 */ /* 0x000fe2000782c0ff */
[C---:B------:R-:W-:Y:S01]  /*c650*/  IMAD.IADD R6, R10.reuse, 0x1, R3 ;  /* 0x000000010a067824 */ /* 0x040fe200078e0203 */
[----:B------:R-:W-:Y:S01]  /*c660*/  ULDC.64 UR4, c[0x0][0x650] ;  /* 0x0001940000047ab9 */ /* 0x000fe20000000a00 */
[----:B------:R-:W-:Y:S01]  /*c670*/  ISETP.GE.U32.AND P2, PT, R10, 0x5, PT ;  /* 0x000000050a00780c */ /* 0x000fe20003f46070 */
[----:B------:R-:W-:Y:S01]  /*c680*/  BSSY B1, `(.L_x_267) ;  /* 0x000006b000017945 */ /* 0x000fe20003800000 */
[----:B------:R-:W-:Y:S01]  /*c690*/  IMAD.MOV.U32 R13, RZ, RZ, -0x1 ;  /* 0xffffffffff0d7424 */ /* 0x000fe200078e00ff */
[----:B------:R-:W-:Y:S01]  /*c6a0*/  ISETP.GT.U32.AND P0, PT, R6, 0x4, PT ;  /* 0x000000040600780c */ /* 0x000fe20003f04070 */
[----:B------:R-:W-:Y:S01]  /*c6b0*/  IMAD.MOV.U32 R20, RZ, RZ, -0x1 ;  /* 0xffffffffff147424 */ /* 0x000fe200078e00ff */
[----:B------:R-:W-:Y:S02]  /*c6c0*/  PRMT R11, RZ, 0x7610, R11 ;  /* 0x00007610ff0b7816 */ /* 0x000fe4000000000b */
[----:B------:R-:W-:-:S03]  /*c6d0*/  ISETP.LT.U32.AND P0, PT, R10, 0x5, P0 ;  /* 0x000000050a00780c */ /* 0x000fc60000701070 */
[----:B------:R-:W0:Y:S01]  /*c6e0*/  @P1 S2R R5, SR_CgaCtaId ;  /* 0x0000000000051919 */ /* 0x000e220000008800 */
[----:B------:R-:W-:-:S04]  /*c6f0*/  @P1 MOV R4, 0x400 ;  /* 0x0000040000041802 */ /* 0x000fc80000000f00 */
[----:B0-----:R-:W-:Y:S01]  /*c700*/  @P1 LEA R3, R5, R4, 0x18 ;  /* 0x0000000405031211 */ /* 0x001fe200078ec0ff */
[----:B------:R-:W-:-:S03]  /*c710*/  IMAD.WIDE.U32 R4, R6, -0x33333333, RZ ;  /* 0xcccccccd06047825 */ /* 0x000fc600078e00ff */
[----:B------:R0:W-:Y:S01]  /*c720*/  @P1 SYNCS.ARRIVE.TRANS64.A1T0 RZ, [R3+URZ+0x68], RZ ;  /* 0x000068ff03ff19a7 */ /* 0x0001e2000810003f */
[----:B------:R-:W-:Y:S02]  /*c730*/  IADD3 R16, P1, R16, UR20, RZ ;  /* 0x0000001410107c10 */ /* 0x000fe4000ff3e0ff */
[----:B------:R-:W-:Y:S02]  /*c740*/  SHF.R.U32.HI R5, RZ, 0x2, R5 ;  /* 0x00000002ff057819 */ /* 0x000fe40000011605 */
[----:B------:R-:W-:Y:S02]  /*c750*/  IADD3.X R17, R17, UR13, RZ, P1, !PT ;  /* 0x0000000d11117c10 */ /* 0x000fe40008ffe4ff */
[----:B------:R-:W-:Y:S02]  /*c760*/  PRMT R4, RZ, 0x7610, R4 ;  /* 0x00007610ff047816 */ /* 0x000fe40000000004 */
[----:B0-----:R-:W-:Y:S02]  /*c770*/  SEL R3, RZ, 0x1, !P0 ;  /* 0x00000001ff037807 */ /* 0x001fe40004000000 */
[----:B------:R-:W-:-:S02]  /*c780*/  ISETP.GE.U32.AND P0, PT, R16, UR4, PT ;  /* 0x0000000410007c0c */ /* 0x000fc4000bf06070 */
[----:B------:R-:W-:Y:S01]  /*c790*/  LOP3.LUT R0, R0, R3, RZ, 0x3c, !PT ;  /* 0x0000000300007212 */ /* 0x000fe200078e3cff */
[----:B------:R-:W-:Y:S01]  /*c7a0*/  IMAD R3, R5, -0x5, R6 ;  /* 0xfffffffb05037824 */ /* 0x000fe200078e0206 */
[----:B------:R-:W-:Y:S01]  /*c7b0*/  ISETP.GE.U32.AND.EX P0, PT, R17, UR5, PT, P0 ;  /* 0x0000000511007c0c */ /* 0x000fe2000bf06100 */
[----:B------:R-:W-:Y:S01]  /*c7c0*/  IMAD.MOV.U32 R6, RZ, RZ, -0x1 ;  /* 0xffffffffff067424 */ /* 0x000fe200078e00ff */
[----:B------:R-:W-:-:S11]  /*c7d0*/  @P2 LOP3.LUT R0, R0, 0x1, R5, 0x78, !PT ;  /* 0x0000000100002812 */ /* 0x000fd600078e7805 */
[----:B------:R-:W-:Y:S05]  /*c7e0*/  @P0 BRA `(.L_x_268) ;  /* 0x0000000400500947 */ /* 0x000fea0003800000 */
[----:B------:R-:W0:Y:S01]  /*c7f0*/  S2R R15, SR_CTAID.X ;  /* 0x00000000000f7919 */ /* 0x000e220000002500 */
[----:B------:R-:W-:Y:S01]  /*c800*/  ULDC.64 UR4, c[0x0][0x628] ;  /* 0x00018a0000047ab9 */ /* 0x000fe20000000a00 */
[----:B------:R-:W1:Y:S01]  /*c810*/  LDC R20, c[0x0][0x144] ;  /* 0x00005100ff147b82 */ /* 0x000e620000000800 */
[----:B------:R-:W-:Y:S01]  /*c820*/  ISETP.NE.U32.AND P0, PT, RZ, UR4, PT ;  /* 0x00000004ff007c0c */ /* 0x000fe2000bf05070 */
[----:B------:R-:W2:Y:S01]  /*c830*/  S2R R13, SR_CTAID.Y ;  /* 0x00000000000d7919 */ /* 0x000ea20000002600 */
[----:B------:R-:W-:Y:S01]  /*c840*/  ULDC UR7, c[0x0][0x630] ;  /* 0x00018c0000077ab9 */ /* 0x000fe20000000800 */
[----:B------:R-:W-:Y:S01]  /*c850*/  ULDC UR8, c[0x0][0x150] ;  /* 0x0000540000087ab9 */ /* 0x000fe20000000800 */
[----:B------:R-:W-:Y:S01]  /*c860*/  ISETP.NE.AND.EX P0, PT, RZ, UR5, PT, P0 ;  /* 0x00000005ff007c0c */ /* 0x000fe2000bf05300 */
[----:B------:R-:W-:Y:S02]  /*c870*/  IMAD.MOV.U32 R4, RZ, RZ, R16 ;  /* 0x000000ffff047224 */ /* 0x000fe400078e0010 */
[----:B------:R-:W-:Y:S01]  /*c880*/  IMAD.MOV.U32 R5, RZ, RZ, R17 ;  /* 0x000000ffff057224 */ /* 0x000fe200078e0011 */
[----:B0-----:R-:W-:-:S09]  /*c890*/  I2FP.F32.U32 R22, R15 ;  /* 0x0000000f00167245 */ /* 0x001fd20000201000 */
[----:B------:R-:W-:Y:S05]  /*c8a0*/  @!P0 BRA `(.L_x_269) ;  /* 0x0000000000288947 */ /* 0x000fea0003800000 */
[----:B------:R-:W-:Y:S02]  /*c8b0*/  ULDC UR6, c[0x0][0x634] ;  /* 0x00018d0000067ab9 */ /* 0x000fe40000000800 */
[----:B------:R-:W-:-:S05]  /*c8c0*/  IADD3 R5, P0, R16, UR6, RZ ;  /* 0x0000000610057c10 */ /* 0x000fca000ff1e0ff */
[----:B------:R-:W-:-:S04]  /*c8d0*/  IMAD.X R21, RZ, RZ, R17, P0 ;  /* 0x000000ffff157224 */ /* 0x000fc800000e0611 */
[----:B------:R-:W-:-:S04]  /*c8e0*/  IMAD.WIDE.U32 R6, R21, UR4, RZ ;  /* 0x0000000415067c25 */ /* 0x000fc8000f8e00ff */
[----:B------:R-:W-:-:S04]  /*c8f0*/  IMAD.WIDE.U32 R6, P0, R5, UR5, R6 ;  /* 0x0000000505067c25 */ /* 0x000fc8000f800006 */
[----:B------:R-:W-:-:S04]  /*c900*/  IMAD.WIDE.U32 R4, R5, UR4, RZ ;  /* 0x0000000405047c25 */ /* 0x000fc8000f8e00ff */
[----:B------:R-:W-:Y:S01]  /*c910*/  IMAD.MOV.U32 R4, RZ, RZ, R7 ;  /* 0x000000ffff047224 */ /* 0x000fe200078e0007 */
[----:B------:R-:W-:Y:S01]  /*c920*/  IADD3 RZ, P1, R5, R6, RZ ;  /* 0x0000000605ff7210 */ /* 0x000fe20007f3e0ff */
[----:B------:R-:W-:-:S04]  /*c930*/  IMAD.X R5, RZ, RZ, RZ, P0 ;  /* 0x000000ffff057224 */ /* 0x000fc800000e06ff */
[----:B------:R-:W-:-:S08]  /*c940*/  IMAD.WIDE.U32.X R4, R21, UR5, R4, P1 ;  /* 0x0000000515047c25 */ /* 0x000fd000088e0404 */
.L_x_269:
[----:B------:R-:W-:Y:S01]  /*c950*/  FMUL R22, R22, UR8 ;  /* 0x0000000816167c20 */ /* 0x000fe20008400000 */
[--C-:B------:R-:W-:Y:S01]  /*c960*/  SHF.R.U64 R14, R4, UR7, R5.reuse ;  /* 0x00000007040e7c19 */ /* 0x100fe20008001205 */
[----:B------:R-:W-:Y:S01]  /*c970*/  ULDC.64 UR4, c[0x0][0x620] ;  /* 0x0001880000047ab9 */ /* 0x000fe20000000a00 */
[----:B------:R-:W-:Y:S01]  /*c980*/  SHF.R.U32.HI R4, RZ, UR7, R5 ;  /* 0x00000007ff047c19 */ /* 0x000fe20008011605 */
[----:B------:R-:W-:Y:S01]  /*c990*/  ULDC.64 UR6, c[0x0][0x640] ;  /* 0x0001900000067ab9 */ /* 0x000fe20000000a00 */
[----:B------:R-:W-:Y:S01]  /*c9a0*/  IADD3 R5, P0, RZ, -R14, RZ ;  /* 0x8000000eff057210 */ /* 0x000fe20007f1e0ff */
[----:B------:R-:W0:Y:S04]  /*c9b0*/  F2I.U32.TRUNC.NTZ R22, R22 ;  /* 0x0000001600167305 */ /* 0x000e28000020f000 */
[----:B------:R-:W-:Y:S01]  /*c9c0*/  IMAD.X R4, RZ, RZ, ~R4, P0 ;  /* 0x000000ffff047224 */ /* 0x000fe200000e0e04 */
[----:B------:R-:W-:-:S03]  /*c9d0*/  ISETP.NE.U32.AND P0, PT, RZ, UR6, PT ;  /* 0x00000006ff007c0c */ /* 0x000fc6000bf05070 */
[----:B------:R-:W-:Y:S01]  /*c9e0*/  IMAD R4, R4, UR4, RZ ;  /* 0x0000000404047c24 */ /* 0x000fe2000f8e02ff */
[----:B------:R-:W-:-:S03]  /*c9f0*/  ISETP.NE.AND.EX P0, PT, RZ, UR7, PT, P0 ;  /* 0x00000007ff007c0c */ /* 0x000fc6000bf05300 */
[C---:B------:R-:W-:Y:S01]  /*ca00*/  IMAD R7, R5.reuse, UR5, R4 ;  /* 0x0000000505077c24 */ /* 0x040fe2000f8e0204 */
[----:B------:R-:W-:Y:S01]  /*ca10*/  ULDC UR5, c[0x0][0x154] ;  /* 0x0000550000057ab9 */ /* 0x000fe20000000800 */
[----:B------:R-:W-:Y:S01]  /*ca20*/  IMAD.WIDE.U32 R4, R5, UR4, R16 ;  /* 0x0000000405047c25 */ /* 0x000fe2000f8e0010 */
[----:B------:R-:W-:-:S03]  /*ca30*/  ULDC UR4, c[0x0][0x618] ;  /* 0x0001860000047ab9 */ /* 0x000fc60000000800 */
[----:B0-----:R-:W-:Y:S02]  /*ca40*/  IMAD.MOV R6, RZ, RZ, -R22 ;  /* 0x000000ffff067224 */ /* 0x001fe400078e0a16 */
[----:B------:R-:W-:Y:S02]  /*ca50*/  IMAD.IADD R5, R5, 0x1, R7 ;  /* 0x0000000105057824 */ /* 0x000fe400078e0207 */
[----:B-1----:R-:W-:Y:S01]  /*ca60*/  IMAD R15, R20, R6, R15 ;  /* 0x00000006140f7224 */ /* 0x002fe200078e020f */
[----:B--2---:R-:W-:Y:S01]  /*ca70*/  I2FP.F32.U32 R6, R13 ;  /* 0x0000000d00067245 */ /* 0x004fe20000201000 */
[----:B------:R-:W0:Y:S01]  /*ca80*/  LDC R20, c[0x0][0x148] ;  /* 0x00005200ff147b82 */ /* 0x000e220000000800 */
[--C-:B------:R-:W-:Y:S02]  /*ca90*/  SHF.R.U64 R21, R4, UR4, R5.reuse ;  /* 0x0000000404157c19 */ /* 0x100fe40008001205 */
[----:B------:R-:W-:Y:S01]  /*caa0*/  SHF.R.U32.HI R4, RZ, UR4, R5 ;  /* 0x00000004ff047c19 */ /* 0x000fe20008011605 */
[----:B------:R-:W-:Y:S01]  /*cab0*/  FMUL R6, R6, UR5 ;  /* 0x0000000506067c20 */ /* 0x000fe20008400000 */
[----:B------:R-:W-:-:S02]  /*cac0*/  ULDC UR4, c[0x0][0x608] ;  /* 0x0001820000047ab9 */ /* 0x000fc40000000800 */
[--C-:B------:R-:W-:Y:S01]  /*cad0*/  SHF.R.U64 R23, R21, UR4, R4.reuse ;  /* 0x0000000415177c19 */ /* 0x100fe20008001204 */
[----:B------:R1:W2:Y:S01]  /*cae0*/  F2I.U32.TRUNC.NTZ R24, R6 ;  /* 0x0000000600187305 */ /* 0x0002a2000020f000 */
[----:B------:R-:W-:Y:S01]  /*caf0*/  SHF.R.U32.HI R4, RZ, UR4, R4 ;  /* 0x00000004ff047c19 */ /* 0x000fe20008011604 */
[----:B------:R-:W-:-:S03]  /*cb00*/  ULDC UR4, c[0x0][0x658] ;  /* 0x0001960000047ab9 */ /* 0x000fc60000000800 */
[--C-:B------:R-:W-:Y:S02]  /*cb10*/  SHF.R.U64 R22, R23, UR4, R4.reuse ;  /* 0x0000000417167c19 */ /* 0x100fe40008001204 */
[----:B------:R-:W-:-:S03]  /*cb20*/  SHF.R.U32.HI R25, RZ, UR4, R4 ;  /* 0x00000004ff197c19 */ /* 0x000fc60008011604 */
[----:B------:R-:W-:Y:S02]  /*cb30*/  IMAD.MOV.U32 R4, RZ, RZ, R22 ;  /* 0x000000ffff047224 */ /* 0x000fe400078e0016 */
[----:B------:R-:W-:Y:S01]  /*cb40*/  IMAD.MOV.U32 R5, RZ, RZ, R25 ;  /* 0x000000ffff057224 */ /* 0x000fe200078e0019 */
[----:B-1----:R-:W-:Y:S06]  /*cb50*/  @!P0 BRA `(.L_x_270) ;  /* 0x0000000000288947 */ /* 0x002fec0003800000 */
        /* <DEDUP_REMOVED lines=10> */
.L_x_270:
[----:B------:R-:W-:Y:S01]  /*cc00*/  ISETP.NE.AND P0, PT, R2, 0x1, PT ;  /* 0x000000010200780c */ /* 0x000fe20003f05270 */
[----:B------:R-:W-:Y:S01]  /*cc10*/  ULDC UR4, c[0x0][0x648] ;  /* 0x0001920000047ab9 */ /* 0x000fe20000000800 */
[----:B------:R-:W-:Y:S01]  /*cc20*/  LOP3.LUT R23, R23, UR17, RZ, 0xc0, !PT ;  /* 0x0000001117177c12 */ /* 0x000fe2000f8ec0ff */
[----:B--2---:R-:W-:Y:S01]  /*cc30*/  IMAD.MOV R24, RZ, RZ, -R24 ;  /* 0x000000ffff187224 */ /* 0x004fe200078e0a18 */
[----:B------:R-:W-:Y:S01]  /*cc40*/  SHF.R.U64 R4, R4, UR4, R5 ;  /* 0x0000000404047c19 */ /* 0x000fe20008001205 */
[----:B------:R-:W-:Y:S01]  /*cc50*/  ULDC UR4, c[0x0][0x638] ;  /* 0x00018e0000047ab9 */ /* 0x000fe20000000800 */
[----:B------:R-:W-:Y:S01]  /*cc60*/  LOP3.LUT R21, R21, UR16, RZ, 0xc0, !PT ;  /* 0x0000001015157c12 */ /* 0x000fe2000f8ec0ff */
[----:B------:R-:W-:Y:S01]  /*cc70*/  ULDC UR5, c[0x0][0x610] ;  /* 0x0001840000057ab9 */ /* 0x000fe20000000800 */
[----:B------:R-:W-:Y:S02]  /*cc80*/  IMAD.MOV.U32 R6, RZ, RZ, R14 ;  /* 0x000000ffff067224 */ /* 0x000fe400078e000e */
[----:B------:R-:W-:-:S02]  /*cc90*/  IMAD.MOV R5, RZ, RZ, -R4 ;  /* 0x000000ffff057224 */ /* 0x000fc400078e0a04 */
[----:B------:R-:W-:Y:S02]  /*cca0*/  IMAD R4, R4, UR18, R23 ;  /* 0x0000001204047c24 */ /* 0x000fe4000f8e0217 */
[----:B0-----:R-:W-:Y:S02]  /*ccb0*/  @P0 IMAD R15, R20, R24, R13 ;  /* 0x00000018140f0224 */ /* 0x001fe400078e020d */
[----:B------:R-:W-:Y:S01]  /*ccc0*/  IMAD R22, R5, UR4, R22 ;  /* 0x0000000405167c24 */ /* 0x000fe2000f8e0216 */
[----:B------:R-:W-:Y:S01]  /*ccd0*/  ULDC UR4, c[0x0][0x600] ;  /* 0x0001800000047ab9 */ /* 0x000fe20000000800 */
[----:B------:R-:W-:Y:S02]  /*cce0*/  IMAD R15, R4, UR5, R15 ;  /* 0x00000005040f7c24 */ /* 0x000fe4000f8e020f */
[----:B------:R-:W-:Y:S02]  /*ccf0*/  IMAD R22, R22, UR4, R21 ;  /* 0x0000000416167c24 */ /* 0x000fe4000f8e0215 */
[----:B------:R-:W-:-:S03]  /*cd00*/  IMAD.MOV.U32 R4, RZ, RZ, 0x1 ;  /* 0x00000001ff047424 */ /* 0x000fc600078e00ff */
[----:B------:R-:W-:Y:S02]  /*cd10*/  SEL R20, R22, R15, !P0 ;  /* 0x0000000f16147207 */ /* 0x000fe40004000000 */
[----:B------:R-:W-:-:S07]  /*cd20*/  SEL R13, R15, R22, !P0 ;  /* 0x000000160f0d7207 */ /* 0x000fce0004000000 */
.L_x_268:
[----:B------:R-:W-:Y:S05]  /*cd30*/  BSYNC B1 ;  /* 0x0000000000017941 */ /* 0x000fea0003800000 */
.L_x_267:
[----:B------:R-:W-:-:S13]  /*cd40*/  LOP3.LUT P0, RZ, R4, 0xff, RZ, 0xc0, !PT ;  /* 0x000000ff04ff7812 */ /* 0x000fda000780c0ff */
[----:B------:R-:W-:Y:S05]  /*cd50*/  @P0 BRA `(.L_x_271) ;  /* 0xfffffff4003c0947 */ /* 0x000fea000383ffff */
[----:B------:R-:W-:Y:S05]  /*cd60*/  BSYNC B0 ;  /* 0x0000000000007941 */ /* 0x000fea0003800000 */
.L_x_260:
[----:B------:R-:W-:-:S03]  /*cd70*/  UMOV UR4, 0xffffffff ;  /* 0xffffffff00047882 */ /* 0x000fc60000000000 */
[----:B------:R-:W-:Y:S05]  /*cd80*/  BRA.DIV UR4, `(.L_x_272) ;  /* 0x00000006043c7947 */ /* 0x000fea000b800000 */
[----:B------:R-:W-:-:S13]  /*cd90*/  ELECT P6, URZ, PT ;  /* 0x00000000003f782f */ /* 0x000fda00038c0000 */
.L_x_287:
[----:B------:R-:W-:Y:S04]  /*cda0*/  BSSY B0, `(.L_x_273) ;  /* 0x0000034000007945 */ /* 0x000fe80003800000 */
[----:B------:R-:W-:Y:S05]  /*cdb0*/  @!P6 BRA `(.L_x_274) ;  /* 0x0000000000c8e947 */ /* 0x000fea0003800000 */
[----:B------:R-:W-:-:S04]  /*cdc0*/  LOP3.LUT R19, R19, 0x2, RZ, 0xfc, !PT ;  /* 0x0000000213137812 */ /* 0x000fc800078efcff */
[----:B------:R-:W-:-:S13]  /*cdd0*/  ISETP.NE.AND P0, PT, R19, 0x3, PT ;  /* 0x000000031300780c */ /* 0x000fda0003f05270 */
[----:B------:R-:W-:Y:S05]  /*cde0*/  @!P0 BRA `(.L_x_275) ;  /* 0x0000000000048947 */ /* 0x000fea0003800000 */
[----:B------:R-:W-:Y:S01]  /*cdf0*/  BPT.TRAP 0x1 ;  /* 0x000000040000795c */ /* 0x000fe20000300000 */
.L_x_275:
[----:B------:R-:W0:Y:S01]  /*ce00*/  S2R R5, SR_CgaCtaId ;  /* 0x0000000000057919 */ /* 0x000e220000008800 */
[----:B------:R-:W-:Y:S02]  /*ce10*/  MOV R2, 0x400 ;  /* 0x0000040000027802 */ /* 0x000fe40000000f00 */
[----:B------:R-:W-:Y:S02]  /*ce20*/  SHF.L.U32 R4, R0, 0x1f, RZ ;  /* 0x0000001f00047819 */ /* 0x000fe400000006ff */
[----:B0-----:R-:W-:-:S05]  /*ce30*/  LEA R2, R5, R2, 0x18 ;  /* 0x0000000205027211 */ /* 0x001fca00078ec0ff */
[----:B------:R-:W-:-:S04]  /*ce40*/  VIADD R2, R2, 0x28 ;  /* 0x0000002802027836 */ /* 0x000fc80000000000 */
[C---:B------:R-:W-:Y:S02]  /*ce50*/  IMAD R7, R3.reuse, 0x8, R2 ;  /* 0x0000000803077824 */ /* 0x040fe400078e0202 */
[----:B------:R-:W-:Y:S02]  /*ce60*/  VIADD R3, R3, 0x1 ;  /* 0x0000000103037836 */ /* 0x000fe40000000000 */
[----:B------:R-:W0:Y:S03]  /*ce70*/  SYNCS.PHASECHK.TRANS64.TRYWAIT P0, [R7+URZ], R4 ;  /* 0x00000004070075a7 */ /* 0x000e26000800017f */
[----:B------:R-:W-:-:S04]  /*ce80*/  ISETP.NE.AND P1, PT, R3, 0x5, PT ;  /* 0x000000050300780c */ /* 0x000fc80003f25270 */
[----:B------:R-:W-:Y:S02]  /*ce90*/  SEL R5, RZ, 0x1, P1 ;  /* 0x00000001ff057807 */ /* 0x000fe40000800000 */
[----:B------:R-:W-:Y:S02]  /*cea0*/  SEL R3, R3, RZ, P1 ;  /* 0x000000ff03037207 */ /* 0x000fe40000800000 */
[----:B------:R-:W-:-:S03]  /*ceb0*/  LOP3.LUT R6, R0, R5, RZ, 0x3c, !PT ;  /* 0x0000000500067212 */ /* 0x000fc600078e3cff */
[----:B------:R-:W-:Y:S01]  /*cec0*/  IMAD R8, R3, 0x8, R2 ;  /* 0x0000000803087824 */ /* 0x000fe200078e0202 */
[----:B------:R-:W-:Y:S01]  /*ced0*/  SHF.L.U32 R5, R6, 0x1f, RZ ;  /* 0x0000001f06057819 */ /* 0x000fe200000006ff */
[----:B0-----:R-:W-:Y:S06]  /*cee0*/  @!P0 BRA `(.L_x_276) ;  /* 0x0000000400048947 */ /* 0x001fec0003800000 */
.L_x_288:
[----:B------:R-:W1:Y:S01]  /*cef0*/  SYNCS.PHASECHK.TRANS64.TRYWAIT P0, [R8+URZ], R5 ;  /* 0x00000005080075a7 */ /* 0x000e62000800017f */
[----:B------:R-:W-:-:S05]  /*cf00*/  VIADD R0, R3, 0x1 ;  /* 0x0000000103007836 */ /* 0x000fca0000000000 */
[----:B------:R-:W-:-:S04]  /*cf10*/  ISETP.NE.AND P1, PT, R0, 0x5, PT ;  /* 0x000000050000780c */ /* 0x000fc80003f25270 */
[----:B------:R-:W-:Y:S02]  /*cf20*/  SEL R3, RZ, 0x1, P1 ;  /* 0x00000001ff037807 */ /* 0x000fe40000800000 */
[----:B0-----:R-:W-:Y:S02]  /*cf30*/  SEL R7, R0, RZ, P1 ;  /* 0x000000ff00077207 */ /* 0x001fe40000800000 */
[----:B------:R-:W-:-:S03]  /*cf40*/  LOP3.LUT R6, R6, R3, RZ, 0x3c, !PT ;  /* 0x0000000306067212 */ /* 0x000fc600078e3cff */
[----:B------:R-:W-:Y:S01]  /*cf50*/  IMAD R9, R7, 0x8, R2 ;  /* 0x0000000807097824 */ /* 0x000fe200078e0202 */
[----:B------:R-:W-:Y:S01]  /*cf60*/  SHF.L.U32 R4, R6, 0x1f, RZ ;  /* 0x0000001f06047819 */ /* 0x000fe200000006ff */
[----:B-1----:R-:W-:Y:S06]  /*cf70*/  @!P0 BRA `(.L_x_277) ;  /* 0x0000000000f48947 */ /* 0x002fec0003800000 */
.L_x_289:
[----:B------:R-:W1:Y:S01]  /*cf80*/  SYNCS.PHASECHK.TRANS64.TRYWAIT P0, [R9+URZ], R4 ;  /* 0x00000004090075a7 */ /* 0x000e62000800017f */
[----:B------:R-:W-:-:S05]  /*cf90*/  VIADD R0, R7, 0x1 ;  /* 0x0000000107007836 */ /* 0x000fca0000000000 */
[----:B------:R-:W-:-:S04]  /*cfa0*/  ISETP.NE.AND P1, PT, R0, 0x5, PT ;  /* 0x000000050000780c */ /* 0x000fc80003f25270 */
[----:B------:R-:W-:Y:S02]  /*cfb0*/  SEL R3, RZ, 0x1, P1 ;  /* 0x00000001ff037807 */ /* 0x000fe40000800000 */
[----:B------:R-:W-:Y:S02]  /*cfc0*/  SEL R7, R0, RZ, P1 ;  /* 0x000000ff00077207 */ /* 0x000fe40000800000 */
[----:B------:R-:W-:-:S03]  /*cfd0*/  LOP3.LUT R11, R6, R3, RZ, 0x3c, !PT ;  /* 0x00000003060b7212 */ /* 0x000fc600078e3cff */
[----:B------:R-:W-:Y:S01]  /*cfe0*/  IMAD R6, R7, 0x8, R2 ;  /* 0x0000000807067824 */ /* 0x000fe200078e0202 */
[----:B0-----:R-:W-:Y:S01]  /*cff0*/  SHF.L.U32 R5, R11, 0x1f, RZ ;  /* 0x0000001f0b057819 */ /* 0x001fe200000006ff */
[----:B-1----:R-:W-:Y:S06]  /*d000*/  @!P0 BRA `(.L_x_278) ;  /* 0x0000000000e48947 */ /* 0x002fec0003800000 */
.L_x_290:
[----:B------:R-:W1:Y:S01]  /*d010*/  SYNCS.PHASECHK.TRANS64.TRYWAIT P0, [R6+URZ], R5 ;  /* 0x00000005060075a7 */ /* 0x000e62000800017f */
[----:B------:R-:W-:-:S05]  /*d020*/  VIADD R0, R7, 0x1 ;  /* 0x0000000107007836 */ /* 0x000fca0000000000 */
[----:B------:R-:W-:-:S04]  /*d030*/  ISETP.NE.AND P1, PT, R0, 0x5, PT ;  /* 0x000000050000780c */ /* 0x000fc80003f25270 */
[----:B0-----:R-:W-:Y:S02]  /*d040*/  SEL R4, RZ, 0x1, P1 ;  /* 0x00000001ff047807 */ /* 0x001fe40000800000 */
[----:B------:R-:W-:Y:S02]  /*d050*/  SEL R3, R0, RZ, P1 ;  /* 0x000000ff00037207 */ /* 0x000fe40000800000 */
[----:B------:R-:W-:Y:S01]  /*d060*/  LOP3.LUT R0, R11, R4, RZ, 0x3c, !PT ;  /* 0x000000040b007212 */ /* 0x000fe200078e3cff */
[----:B-1----:R-:W-:Y:S06]  /*d070*/  @!P0 BRA `(.L_x_279) ;  /* 0x0000000000dc8947 */ /* 0x002fec0003800000 */
.L_x_291:
[----:B------:R-:W-:Y:S01]  /*d080*/  IMAD R3, R3, 0x8, R2 ;  /* 0x0000000803037824 */ /* 0x000fe200078e0202 */
[----:B------:R-:W-:-:S07]  /*d090*/  SHF.L.U32 R0, R0, 0x1f, RZ ;  /* 0x0000001f00007819 */ /* 0x000fce00000006ff */
.L_x_280:
[----:B-1----:R1:W2:Y:S02]  /*d0a0*/  SYNCS.PHASECHK.TRANS64.TRYWAIT P0, [R3+URZ], R0 ;  /* 0x00000000030075a7 */ /* 0x0022a4000800017f */
[----:B--2---:R-:W-:Y:S05]  /*d0b0*/  @!P0 NANOSLEEP.SYNCS 0x989680 ;  /* 0x009896800000895d */ /* 0x004fea0003900000 */
[----:B------:R-:W2:Y:S02]  /*d0c0*/  @!P0 SYNCS.PHASECHK.TRANS64 P0, [R3+URZ], R0 ;  /* 0x00000000030085a7 */ /* 0x000ea4000800007f */
[----:B--2---:R-:W-:Y:S05]  /*d0d0*/  @!P0 BRA `(.L_x_280) ;  /* 0xfffffffc00f08947 */ /* 0x004fea000383ffff */
.L_x_274:
[----:B------:R-:W-:Y:S05]  /*d0e0*/  BSYNC B0 ;  /* 0x0000000000007941 */ /* 0x000fea0003800000 */
.L_x_273:
[----:B------:R-:W-:Y:S05]  /*d0f0*/  EXIT ;  /* 0x000000000000794d */ /* 0x000fea0003800000 */
.L_x_21:
[----:B----4-:R4:W0:Y:S02]  /*d100*/  SYNCS.PHASECHK.TRANS64.TRYWAIT P1, [R3+URZ], R0 ;  /* 0x00000000030075a7 */ /* 0x010824000802017f */
[----:B0-----:R-:W-:Y:S05]  /*d110*/  @!P1 NANOSLEEP.SYNCS 0x989680 ;  /* 0x009896800000995d */ /* 0x001fea0003900000 */
[----:B------:R-:W0:Y:S02]  /*d120*/  @!P1 SYNCS.PHASECHK.TRANS64 P1, [R3+URZ], R0 ;  /* 0x00000000030095a7 */ /* 0x000e24000802007f */
[----:B0-----:R-:W-:Y:S05]  /*d130*/  @!P1 BRA `(.L_x_21) ;  /* 0xfffffffc00f09947 */ /* 0x001fea000383ffff */
[----:B------:R-:W-:Y:S05]  /*d140*/  BRA `(.L_x_20) ;  /* 0xffffff4000e87947 */ /* 0x000fea000383ffff */
.L_x_26:
[----:B-1----:R-:W-:-:S04]  /*d150*/  IMAD.U32 R6, RZ, RZ, UR7 ;  /* 0x00000007ff067e24 */ /* 0x002fc8000f8e00ff */
[----:B------:R1:W3:Y:S03]  /*d160*/  SYNCS.PHASECHK.TRANS64.TRYWAIT P1, [R6+URZ], R5 ;  /* 0x00000005060075a7 */ /* 0x0002e6000802017f */
[----:B---3--:R-:W-:Y:S05]  /*d170*/  @!P1 NANOSLEEP.SYNCS 0x989680 ;  /* 0x009896800000995d */ /* 0x008fea0003900000 */
[----:B------:R-:W3:Y:S02]  /*d180*/  @!P1 SYNCS.PHASECHK.TRANS64 P1, [R6+URZ], R5 ;  /* 0x00000005060095a7 */ /* 0x000ee4000802007f */
[----:B---3--:R-:W-:Y:S05]  /*d190*/  @!P1 BRA `(.L_x_26) ;  /* 0xfffffffc00ec9947 */ /* 0x008fea000383ffff */
[----:B------:R-:W-:Y:S05]  /*d1a0*/  BRA `(.L_x_25) ;  /* 0xffffff5800ac7947 */ /* 0x000fea000383ffff */
.L_x_261:
[----:B------:R-:W-:Y:S01]  /*d1b0*/  BSSY B1, `(.L_x_281) ;  /* 0x0000006000017945 */ /* 0x000fe20003800000 */
[----:B------:R-:W-:-:S07]  /*d1c0*/  IMAD.MOV.U32 R15, RZ, RZ, -0x1 ;  /* 0xffffffffff0f7424 */ /* 0x000fce00078e00ff */
[----:B------:R-:W-:Y:S05]  /*d1d0*/  WARPSYNC.COLLECTIVE R15, `(.L_x_282) ;  /* 0x000000000f0c7348 */ /* 0x000fea0003c00000 */
[----:B------:R-:W-:Y:S02]  /*d1e0*/  ELECT P6, UR62, PT ;  /* 0x00000000003e782f */ /* 0x000fe400038c0000 */
[----:B------:R-:W-:Y:S01]  /*d1f0*/  MOV R14, UR62 ;  /* 0x0000003e000e7c02 */ /* 0x000fe20008000f00 */
[----:B------:R-:W-:Y:S10]  /*d200*/  ENDCOLLECTIVE ;  /* 0x000000000000791b */ /* 0x000ff40003800000 */
.L_x_282:
[----:B------:R-:W-:Y:S05]  /*d210*/  BSYNC B1 ;  /* 0x0000000000017941 */ /* 0x000fea0003800000 */
.L_x_281:
[----:B------:R-:W-:Y:S05]  /*d220*/  BRA `(.L_x_283) ;  /* 0xfffffff000147947 */ /* 0x000fea000383ffff */
.L_x_264:
[----:B0-----:R0:W1:Y:S02]  /*d230*/  SYNCS.PHASECHK.TRANS64.TRYWAIT P0, [R20+URZ+0x28], R7 ;  /* 0x00002807140075a7 */ /* 0x001064000800017f */
[----:B-1----:R-:W-:Y:S05]  /*d240*/  @!P0 NANOSLEEP.SYNCS 0x989680 ;  /* 0x009896800000895d */ /* 0x002fea0003900000 */
[----:B------:R-:W1:Y:S02]  /*d250*/  @!P0 SYNCS.PHASECHK.TRANS64 P0, [R20+URZ+0x28], R7 ;  /* 0x00002807140085a7 */ /* 0x000e64000800007f */
[----:B-1----:R-:W-:Y:S05]  /*d260*/  @!P0 BRA `(.L_x_264) ;  /* 0xfffffffc00f08947 */ /* 0x002fea000383ffff */
[----:B------:R-:W-:Y:S05]  /*d270*/  BRA `(.L_x_284) ;  /* 0xfffffff000507947 */ /* 0x000fea000383ffff */
.L_x_272:
[----:B------:R-:W-:Y:S01]  /*d280*/  BSSY B0, `(.L_x_285) ;  /* 0x0000006000007945 */ /* 0x000fe20003800000 */
[----:B------:R-:W-:-:S07]  /*d290*/  IMAD.MOV.U32 R15, RZ, RZ, -0x1 ;  /* 0xffffffffff0f7424 */ /* 0x000fce00078e00ff */
[----:B------:R-:W-:Y:S05]  /*d2a0*/  WARPSYNC.COLLECTIVE R15, `(.L_x_286) ;  /* 0x000000000f0c7348 */ /* 0x000fea0003c00000 */
[----:B------:R-:W-:Y:S02]  /*d2b0*/  ELECT P6, UR62, PT ;  /* 0x00000000003e782f */ /* 0x000fe400038c0000 */
[----:B------:R-:W-:Y:S01]  /*d2c0*/  MOV R14, UR62 ;  /* 0x0000003e000e7c02 */ /* 0x000fe20008000f00 */
[----:B------:R-:W-:Y:S10]  /*d2d0*/  ENDCOLLECTIVE ;  /* 0x000000000000791b */ /* 0x000ff40003800000 */
.L_x_286:
[----:B------:R-:W-:Y:S05]  /*d2e0*/  BSYNC B0 ;  /* 0x0000000000007941 */ /* 0x000fea0003800000 */
.L_x_285:
[----:B------:R-:W-:Y:S05]  /*d2f0*/  BRA `(.L_x_287) ;  /* 0xfffffff800a87947 */ /* 0x000fea000383ffff */
.L_x_276:
[----:B0-----:R0:W1:Y:S02]  /*d300*/  SYNCS.PHASECHK.TRANS64.TRYWAIT P0, [R7+URZ], R4 ;  /* 0x00000004070075a7 */ /* 0x001064000800017f */
[----:B-1----:R-:W-:Y:S05]  /*d310*/  @!P0 NANOSLEEP.SYNCS 0x989680 ;  /* 0x009896800000895d */ /* 0x002fea0003900000 */
[----:B------:R-:W1:Y:S02]  /*d320*/  @!P0 SYNCS.PHASECHK.TRANS64 P0, [R7+URZ], R4 ;  /* 0x00000004070085a7 */ /* 0x000e64000800007f */
[----:B-1----:R-:W-:Y:S05]  /*d330*/  @!P0 BRA `(.L_x_276) ;  /* 0xfffffffc00f08947 */ /* 0x002fea000383ffff */
[----:B------:R-:W-:Y:S05]  /*d340*/  BRA `(.L_x_288) ;  /* 0xfffffff800e87947 */ /* 0x000fea000383ffff */
.L_x_277:
[----:B0-----:R0:W1:Y:S02]  /*d350*/  SYNCS.PHASECHK.TRANS64.TRYWAIT P0, [R8+URZ], R5 ;  /* 0x00000005080075a7 */ /* 0x001064000800017f */
[----:B-1----:R-:W-:Y:S05]  /*d360*/  @!P0 NANOSLEEP.SYNCS 0x989680 ;  /* 0x009896800000895d */ /* 0x002fea0003900000 */
[----:B------:R-:W1:Y:S02]  /*d370*/  @!P0 SYNCS.PHASECHK.TRANS64 P0, [R8+URZ], R5 ;  /* 0x00000005080085a7 */ /* 0x000e64000800007f */
[----:B-1----:R-:W-:Y:S05]  /*d380*/  @!P0 BRA `(.L_x_277) ;  /* 0xfffffffc00f08947 */ /* 0x002fea000383ffff */
[----:B------:R-:W-:Y:S05]  /*d390*/  BRA `(.L_x_289) ;  /* 0xfffffff800f87947 */ /* 0x000fea000383ffff */
.L_x_278:
[----:B0-----:R0:W1:Y:S02]  /*d3a0*/  SYNCS.PHASECHK.TRANS64.TRYWAIT P0, [R9+URZ], R4 ;  /* 0x00000004090075a7 */ /* 0x001064000800017f */
[----:B-1----:R-:W-:Y:S05]  /*d3b0*/  @!P0 NANOSLEEP.SYNCS 0x989680 ;  /* 0x009896800000895d */ /* 0x002fea0003900000 */
[----:B------:R-:W1:Y:S02]  /*d3c0*/  @!P0 SYNCS.PHASECHK.TRANS64 P0, [R9+URZ], R4 ;  /* 0x00000004090085a7 */ /* 0x000e64000800007f */
[----:B-1----:R-:W-:Y:S05]  /*d3d0*/  @!P0 BRA `(.L_x_278) ;  /* 0xfffffffc00f08947 */ /* 0x002fea000383ffff */
[----:B------:R-:W-:Y:S05]  /*d3e0*/  BRA `(.L_x_290) ;  /* 0xfffffffc00087947 */ /* 0x000fea000383ffff */
.L_x_279:
[----:B0-----:R0:W1:Y:S02]  /*d3f0*/  SYNCS.PHASECHK.TRANS64.TRYWAIT P0, [R6+URZ], R5 ;  /* 0x00000005060075a7 */ /* 0x001064000800017f */
[----:B-1----:R-:W-:Y:S05]  /*d400*/  @!P0 NANOSLEEP.SYNCS 0x989680 ;  /* 0x009896800000895d */ /* 0x002fea0003900000 */
[----:B------:R-:W1:Y:S02]  /*d410*/  @!P0 SYNCS.PHASECHK.TRANS64 P0, [R6+URZ], R5 ;  /* 0x00000005060085a7 */ /* 0x000e64000800007f */
[----:B-1----:R-:W-:Y:S05]  /*d420*/  @!P0 BRA `(.L_x_279) ;  /* 0xfffffffc00f08947 */ /* 0x002fea000383ffff */
[----:B------:R-:W-:Y:S05]  /*d430*/  BRA `(.L_x_291) ;  /* 0xfffffffc00107947 */ /* 0x000fea000383ffff */
.L_x_292:
[----:B------:R-:W-:-:S00]  /*d440*/  BRA `(.L_x_292) ;  /* 0xfffffffc00fc7947 */ /* 0x000fc0000383ffff */
[----:B------:R-:W-:-:S00]  /*d450*/  NOP ;  /* 0x0000000000007918 */ /* 0x000fc00000000000 */
        /* <DEDUP_REMOVED lines=10> */
.L_x_293:


//--------------------- .nv.global.init           --------------------------
	.section	.nv.global.init,"aw",@progbits
.nv.global.init:
	.type		$str$22,@object
	.size		$str$22,($str$23 - $str$22)
$str$22:
        /*0000*/ 	.byte	0x6b, 0x5f, 0x74, 0x69, 0x6c, 0x65, 0x5f, 0x63, 0x6f, 0x75, 0x6e, 0x74, 0x20, 0x3e, 0x3d, 0x20
        /*0010*/ 	.byte	0x31, 0x00
	.type		$str$23,@object
	.size		$str$23,(__unnamed_1 - $str$23)
$str$23:
        /*0012*/ 	.byte	0x2f, 0x74, 0x6d, 0x70, 0x2f, 0x63, 0x75, 0x74, 0x6c, 0x61, 0x73, 0x73, 0x5f, 0x73, 0x77, 0x65
        /*0022*/ 	.byte	0x65, 0x70, 0x5f, 0x73, 0x72, 0x63, 0x2f, 0x69, 0x6e, 0x63, 0x6c, 0x75, 0x64, 0x65, 0x2f, 0x63
        /*0032*/ 	.byte	0x75, 0x74, 0x6c, 0x61, 0x73, 0x73, 0x2f, 0x67, 0x65, 0x6d, 0x6d, 0x2f, 0x63, 0x6f, 0x6c, 0x6c
        /*0042*/ 	.byte	0x65, 0x63, 0x74, 0x69, 0x76, 0x65, 0x2f, 0x73, 0x6d, 0x39, 0x30, 0x5f, 0x6d, 0x6d, 0x61, 0x5f
        /*0052*/ 	.byte	0x74, 0x6d, 0x61, 0x5f, 0x67, 0x6d, 0x6d, 0x61, 0x5f, 0x73, 0x73, 0x5f, 0x77, 0x61, 0x72, 0x70
        /*0062*/ 	.byte	0x73, 0x70, 0x65, 0x63, 0x69, 0x61, 0x6c, 0x69, 0x7a, 0x65, 0x64, 0x2e, 0x68, 0x70, 0x70, 0x00
	.type		__unnamed_1,@object
	.size		__unnamed_1,(.L_0 - __unnamed_1)
__unnamed_1:
        /*0072*/ 	.byte	0x76, 0x6f, 0x69, 0x64, 0x20, 0x63, 0x75, 0x74, 0x6c, 0x61, 0x73, 0x73, 0x3a, 0x3a, 0x67, 0x65
        /* <DEDUP_REMOVED lines=180> */
        /*0bc2*/ 	.byte	0x75, 0x74, 0x65, 0x3a, 0x3a, 0x69, 0x64, 0x65, 0x6e, 0x74, 0x69, 0x74, 0x79, 0x5d, 0x00
.L_0:


//--------------------- .nv.shared._ZN7cutlass13device_kernelINS_4gemm6kernel13GemmUniversalIN4cute5tupleIJiiiiEEENS1_10collective13CollectiveMmaINS1_34MainloopSm90TmaGmmaWarpSpecializedILi5ENS5_IJNS4_1CILi2EEENSA_ILi1EEESC_EEENS1_35KernelTmaWarpSpecializedCooperativeEEENS5_IJNSA_ILi192EEENSA_ILi112EEENSA_ILi64EEEEEENS_10bfloat16_tENS5_IJlSC_lEEESK_SL_NS4_8TiledMMAINS4_8MMA_AtomIJNS4_4SM904GMMA27MMA_64x16x16_F32BF16BF16_SSILNSP_5MajorE0ELSR_0ELNSP_7ScaleInE1ELSS_1EEEEEENS4_6LayoutISD_NS5_IJSC_NSA_ILi0EEESW_EEEEENS5_IJNS4_10UnderscoreESZ_SZ_EEEEENS4_13SM90_TMA_LOADENS4_14ComposedLayoutINS4_7SwizzleILi3ELi4ELi3EEENS4_18smem_ptr_flag_bitsILi16EEENSV_INS5_IJNSA_ILi8EEESI_EEENS5_IJSI_SC_EEEEEEEvNS4_8identityENS4_23SM90_TMA_LOAD_MULTICASTES1C_vS1D_EENS_8epilogue10collective6detail29Sm90TmaWarpSpecializedAdapterINS1H_15DefaultEpilogueISK_SL_SL_NS1G_6thread17LinearCombinationISK_Li1EffLNS1L_9ScaleType4KindE0ELNS_15FloatRoundStyleE2ESK_EENS1_15EpilogueDefaultEEEEEvvEEEEvNT_6ParamsE --------------------------
	.section	.nv.shared._ZN7cutlass13device_kernelINS_4gemm6kernel13GemmUniversalIN4cute5tupleIJiiiiEEENS1_10collective13CollectiveMmaINS1_34MainloopSm90TmaGmmaWarpSpecializedILi5ENS5_IJNS4_1CILi2EEENSA_ILi1EEESC_EEENS1_35KernelTmaWarpSpecializedCooperativeEEENS5_IJNSA_ILi192EEENSA_ILi112EEENSA_ILi64EEEEEENS_10bfloat16_tENS5_IJlSC_lEEESK_SL_NS4_8TiledMMAINS4_8MMA_AtomIJNS4_4SM904GMMA27MMA_64x16x16_F32BF16BF16_SSILNSP_5MajorE0ELSR_0ELNSP_7ScaleInE1ELSS_1EEEEEENS4_6LayoutISD_NS5_IJSC_NSA_ILi0EEESW_EEEEENS5_IJNS4_10UnderscoreESZ_SZ_EEEEENS4_13SM90_TMA_LOADENS4_14ComposedLayoutINS4_7SwizzleILi3ELi4ELi3EEENS4_18smem_ptr_flag_bitsILi16EEENSV_INS5_IJNSA_ILi8EEESI_EEENS5_IJSI_SC_EEEEEEEvNS4_8identityENS4_23SM90_TMA_LOAD_MULTICASTES1C_vS1D_EENS_8epilogue10collective6detail29Sm90TmaWarpSpecializedAdapterINS1H_15DefaultEpilogueISK_SL_SL_NS1G_6thread17LinearCombinationISK_Li1EffLNS1L_9ScaleType4KindE0ELNS_15FloatRoundStyleE2ESK_EENS1_15EpilogueDefaultEEEEEvvEEEEvNT_6ParamsE,"aw",@nobits
	.sectionflags	@""
	.align	16
	.zero		1024


//--------------------- .nv.shared.reserved.0     --------------------------
	.section	.nv.shared.reserved.0,"aw",@nobits
	.weak		__nv_reservedSMEM_offset_0_alias
	.size		__nv_reservedSMEM_offset_0_alias, 0, 0
	.other		__nv_reservedSMEM_offset_0_alias,@"STO_CUDA_RESERVED_SHARED STV_DEFAULT"
__nv_reservedSMEM_offset_0_alias:
	.zero		0


//--------------------- .nv.global                --------------------------
	.section	.nv.global,"aw",@nobits
.nv.global:
	.type		_ZN39_INTERNAL_663311be_4_k_cu_5acb18f4_61014cute1_E,@object
	.size		_ZN39_INTERNAL_663311be_4_k_cu_5acb18f4_61014cute1_E,(_ZN39_INTERNAL_663311be_4_k_cu_5acb18f4_61014cuda3std3__45__cpo6cbeginE - _ZN39_INTERNAL_663311be_4_k_cu_5acb18f4_61014cute1_E)
_ZN39_INTERNAL_663311be_4_k_cu_5acb18f4_61014cute1_E:
	.zero		1
	.type		_ZN39_INTERNAL_663311be_4_k_cu_5acb18f4_61014cuda3std3__45__cpo6cbeginE,@object
	.size		_ZN39_INTERNAL_663311be_4_k_cu_5acb18f4_61014cuda3std3__45__cpo6cbeginE,(_ZN39_INTERNAL_663311be_4_k_cu_5acb18f4_61014cuda3std3__48in_placeE - _ZN39_INTERNAL_663311be_4_k_cu_5acb18f4_61014cuda3std3__45__cpo6cbeginE)
_ZN39_INTERNAL_663311be_4_k_cu_5acb18f4_61014cuda3std3__45__cpo6cbeginE:
	.zero		1
	.type		_ZN39_INTERNAL_663311be_4_k_cu_5acb18f4_61014cuda3std3__48in_placeE,@object
	.size		_ZN39_INTERNAL_663311be_4_k_cu_5acb18f4_61014cuda3std3__48in_placeE,(_ZN39_INTERNAL_663311be_4_k_cu_5acb18f4_61014cuda3std6ranges3__45__cpo9iter_moveE - _ZN39_INTERNAL_663311be_4_k_cu_5acb18f4_61014cuda3std3__48in_placeE)
_ZN39_INTERNAL_663311be_4_k_cu_5acb18f4_61014cuda3std3__48in_placeE:
	.zero		1
	.type		_ZN39_INTERNAL_663311be_4_k_cu_5acb18f4_61014cuda3std6ranges3__45__cpo9iter_moveE,@object
	.size		_ZN39_INTERNAL_663311be_4_k_cu_5acb18f4_61014cuda3std6ranges3__45__cpo9iter_moveE,(_ZN39_INTERNAL_663311be_4_k_cu_5acb18f4_61014cuda3std3__45__cpo5beginE - _ZN39_INTERNAL_663311be_4_k_cu_5acb18f4_61014cuda3std6ranges3__45__cpo9iter_moveE)
_ZN39_INTERNAL_663311be_4_k_cu_5acb18f4_61014cuda3std6ranges3__45__cpo9iter_moveE:
	.zero		1
	.type		_ZN39_INTERNAL_663311be_4_k_cu_5acb18f4_61014cuda3std3__45__cpo5beginE,@object
	.size		_ZN39_INTERNAL_663311be_4_k_cu_5acb18f4_61014cuda3std3__45__cpo5beginE,(_ZN39_INTERNAL_663311be_4_k_cu_5acb18f4_61014cuda3std3__441_GLOBAL__N__663311be_4_k_cu_5acb18f4_61016ignoreE - _ZN39_INTERNAL_663311be_4_k_cu_5acb18f4_61014cuda3std3__45__cpo5beginE)
_ZN39_INTERNAL_663311be_4_k_cu_5acb18f4_61014cuda3std3__45__cpo5beginE:
	.zero		1
	.type		_ZN39_INTERNAL_663311be_4_k_cu_5acb18f4_61014cuda3std3__441_GLOBAL__N__663311be_4_k_cu_5acb18f4_61016ignoreE,@object
	.size		_ZN39_INTERNAL_663311be_4_k_cu_5acb18f4_61014cuda3std3__441_GLOBAL__N__663311be_4_k_cu_5acb18f4_61016ignoreE,(_ZN39_INTERNAL_663311be_4_k_cu_5acb18f4_61014cute7productE - _ZN39_INTERNAL_663311be_4_k_cu_5acb18f4_61014cuda3std3__441_GLOBAL__N__663311be_4_k_cu_5acb18f4_61016ignoreE)
_ZN39_INTERNAL_663311be_4_k_cu_5acb18f4_61014cuda3std3__441_GLOBAL__N__663311be_4_k_cu_5acb18f4_61016ignoreE:
	.zero		1
	.type		_ZN39_INTERNAL_663311be_4_k_cu_5acb18f4_61014cute7productE,@object
	.size		_ZN39_INTERNAL_663311be_4_k_cu_5acb18f4_61014cute7productE,(_ZN39_INTERNAL_663311be_4_k_cu_5acb18f4_61014cuda3std3__45__cpo3endE - _ZN39_INTERNAL_663311be_4_k_cu_5acb18f4_61014cute7productE)
_ZN39_INTERNAL_663311be_4_k_cu_5acb18f4_61014cute7productE:
	.zero		1
	.type		_ZN39_INTERNAL_663311be_4_k_cu_5acb18f4_61014cuda3std3__45__cpo3endE,@object
	.size		_ZN39_INTERNAL_663311be_4_k_cu_5acb18f4_61014cuda3std3__45__cpo3endE,(_ZN39_INTERNAL_663311be_4_k_cu_5acb18f4_61014cuda3std3__419piecewise_constructE - _ZN39_INTERNAL_663311be_4_k_cu_5acb18f4_61014cuda3std3__45__cpo3endE)
_ZN39_INTERNAL_663311be_4_k_cu_5acb18f4_61014cuda3std3__45__cpo3endE:
	.zero		1
	.type		_ZN39_INTERNAL_663311be_4_k_cu_5acb18f4_61014cuda3std3__419piecewise_constructE,@object
	.size		_ZN39_INTERNAL_663311be_4_k_cu_5acb18f4_61014cuda3std3__419piecewise_constructE,(_ZN39_INTERNAL_663311be_4_k_cu_5acb18f4_61014cuda3std3__45__cpo4cendE - _ZN39_INTERNAL_663311be_4_k_cu_5acb18f4_61014cuda3std3__419piecewise_constructE)
_ZN39_INTERNAL_663311be_4_k_cu_5acb18f4_61014cuda3std3__419piecewise_constructE:
	.zero		1
	.type		_ZN39_INTERNAL_663311be_4_k_cu_5acb18f4_61014cuda3std3__45__cpo4cendE,@object
	.size		_ZN39_INTERNAL_663311be_4_k_cu_5acb18f4_61014cuda3std3__45__cpo4cendE,(_ZN39_INTERNAL_663311be_4_k_cu_5acb18f4_61014cuda3std6ranges3__45__cpo4swapE - _ZN39_INTERNAL_663311be_4_k_cu_5acb18f4_61014cuda3std3__45__cpo4cendE)
_ZN39_INTERNAL_663311be_4_k_cu_5acb18f4_61014cuda3std3__45__cpo4cendE:
	.zero		1
	.type		_ZN39_INTERNAL_663311be_4_k_cu_5acb18f4_61014cuda3std6ranges3__45__cpo4swapE,@object
	.size		_ZN39_INTERNAL_663311be_4_k_cu_5acb18f4_61014cuda3std6ranges3__45__cpo4swapE,(.L_8 - _ZN39_INTERNAL_663311be_4_k_cu_5acb18f4_61014cuda3std6ranges3__45__cpo4swapE)
_ZN39_INTERNAL_663311be_4_k_cu_5acb18f4_61014cuda3std6ranges3__45__cpo4swapE:
	.zero		1
.L_8:


//--------------------- .nv.constant0._ZN7cutlass13device_kernelINS_4gemm6kernel13GemmUniversalIN4cute5tupleIJiiiiEEENS1_10collective13CollectiveMmaINS1_34MainloopSm90TmaGmmaWarpSpecializedILi5ENS5_IJNS4_1CILi2EEENSA_ILi1EEESC_EEENS1_35KernelTmaWarpSpecializedCooperativeEEENS5_IJNSA_ILi192EEENSA_ILi112EEENSA_ILi64EEEEEENS_10bfloat16_tENS5_IJlSC_lEEESK_SL_NS4_8TiledMMAINS4_8MMA_AtomIJNS4_4SM904GMMA27MMA_64x16x16_F32BF16BF16_SSILNSP_5MajorE0ELSR_0ELNSP_7ScaleInE1ELSS_1EEEEEENS4_6LayoutISD_NS5_IJSC_NSA_ILi0EEESW_EEEEENS5_IJNS4_10UnderscoreESZ_SZ_EEEEENS4_13SM90_TMA_LOADENS4_14ComposedLayoutINS4_7SwizzleILi3ELi4ELi3EEENS4_18smem_ptr_flag_bitsILi16EEENSV_INS5_IJNSA_ILi8EEESI_EEENS5_IJSI_SC_EEEEEEEvNS4_8identityENS4_23SM90_TMA_LOAD_MULTICASTES1C_vS1D_EENS_8epilogue10collective6detail29Sm90TmaWarpSpecializedAdapterINS1H_15DefaultEpilogueISK_SL_SL_NS1G_6thread17LinearCombinationISK_Li1EffLNS1L_9ScaleType4KindE0ELNS_15FloatRoundStyleE2ESK_EENS1_15EpilogueDefaultEEEEEvvEEEEvNT_6ParamsE --------------------------
	.section	.nv.constant0._ZN7cutlass13device_kernelINS_4gemm6kernel13GemmUniversalIN4cute5tupleIJiiiiEEENS1_10collective13CollectiveMmaINS1_34MainloopSm90TmaGmmaWarpSpecializedILi5ENS5_IJNS4_1CILi2EEENSA_ILi1EEESC_EEENS1_35KernelTmaWarpSpecializedCooperativeEEENS5_IJNSA_ILi192EEENSA_ILi112EEENSA_ILi64EEEEEENS_10bfloat16_tENS5_IJlSC_lEEESK_SL_NS4_8TiledMMAINS4_8MMA_AtomIJNS4_4SM904GMMA27MMA_64x16x16_F32BF16BF16_SSILNSP_5MajorE0ELSR_0ELNSP_7ScaleInE1ELSS_1EEEEEENS4_6LayoutISD_NS5_IJSC_NSA_ILi0EEESW_EEEEENS5_IJNS4_10UnderscoreESZ_SZ_EEEEENS4_13SM90_TMA_LOADENS4_14ComposedLayoutINS4_7SwizzleILi3ELi4ELi3EEENS4_18smem_ptr_flag_bitsILi16EEENSV_INS5_IJNSA_ILi8EEESI_EEENS5_IJSI_SC_EEEEEEEvNS4_8identityENS4_23SM90_TMA_LOAD_MULTICASTES1C_vS1D_EENS_8epilogue10collective6detail29Sm90TmaWarpSpecializedAdapterINS1H_15DefaultEpilogueISK_SL_SL_NS1G_6thread17LinearCombinationISK_Li1EffLNS1L_9ScaleType4KindE0ELNS_15FloatRoundStyleE2ESK_EENS1_15EpilogueDefaultEEEEEvvEEEEvNT_6ParamsE,"a",@progbits
	.sectionflags	@""
	.align	4
.nv.constant0._ZN7cutlass13device_kernelINS_4gemm6kernel13GemmUniversalIN4cute5tupleIJiiiiEEENS1_10collective13CollectiveMmaINS1_34MainloopSm90TmaGmmaWarpSpecializedILi5ENS5_IJNS4_1CILi2EEENSA_ILi1EEESC_EEENS1_35KernelTmaWarpSpecializedCooperativeEEENS5_IJNSA_ILi192EEENSA_ILi112EEENSA_ILi64EEEEEENS_10bfloat16_tENS5_IJlSC_lEEESK_SL_NS4_8TiledMMAINS4_8MMA_AtomIJNS4_4SM904GMMA27MMA_64x16x16_F32BF16BF16_SSILNSP_5MajorE0ELSR_0ELNSP_7ScaleInE1ELSS_1EEEEEENS4_6LayoutISD_NS5_IJSC_NSA_ILi0EEESW_EEEEENS5_IJNS4_10UnderscoreESZ_SZ_EEEEENS4_13SM90_TMA_LOADENS4_14ComposedLayoutINS4_7SwizzleILi3ELi4ELi3EEENS4_18smem_ptr_flag_bitsILi16EEENSV_INS5_IJNSA_ILi8EEESI_EEENS5_IJSI_SC_EEEEEEEvNS4_8identityENS4_23SM90_TMA_LOAD_MULTICASTES1C_vS1D_EENS_8epilogue10collective6detail29Sm90TmaWarpSpecializedAdapterINS1H_15DefaultEpilogueISK_SL_SL_NS1G_6thread17LinearCombinationISK_Li1EffLNS1L_9ScaleType4KindE0ELNS_15FloatRoundStyleE2ESK_EENS1_15EpilogueDefaultEEEEEvvEEEEvNT_6ParamsE:
	.zero		1664


//--------------------- SYMBOLS --------------------------

	.type		.nv.reservedSmem.offset0,@object
	.size		.nv.reservedSmem.offset0,0x4
	.type		__assertfail,@function
